def attn_fwd(
    Q,
    K,
    V,
    Out,
    Lse,
    sm_scale,
    stride_qz,
    stride_qh,
    stride_qm,
    stride_qk,
    stride_kz,
    stride_kh,
    stride_kn,
    stride_kk,
    stride_vz,
    stride_vh,
    stride_vn,
    stride_vk,
    stride_oz,
    stride_oh,
    stride_om,
    stride_ok,
    seqlen_q,
    seqlen_k,
    BLOCK_M: tl.constexpr,
    BLOCK_N: tl.constexpr,
    HEAD_DIM: tl.constexpr,
    CAUSAL: tl.constexpr,
):
    start_m = tl.program_id(0)
    off_hz = tl.program_id(1)
    q_off = off_hz * stride_qh
    k_off = off_hz * stride_kh
    v_off = off_hz * stride_vh
    offs_m = start_m * BLOCK_M + tl.arange(0, BLOCK_M)
    offs_d = tl.arange(0, HEAD_DIM)
    offs_n = tl.arange(0, BLOCK_N)
    q_ptrs = Q + q_off + offs_m[:, None] * stride_qm + offs_d[None, :] * stride_qk
    k_ptrs = K + k_off + offs_d[:, None] * stride_kk + offs_n[None, :] * stride_kn
    v_ptrs = V + v_off + offs_n[:, None] * stride_vn + offs_d[None, :] * stride_vk
    m_i = tl.full([BLOCK_M], float("-inf"), dtype=tl.float32)
    l_i = tl.zeros([BLOCK_M], dtype=tl.float32) + 1.0
    acc = tl.zeros([BLOCK_M, HEAD_DIM], dtype=tl.float32)
    q = tl.load(q_ptrs)
    acc, l_i, m_i = _attn_fwd_inner(
        acc,
        l_i,
        m_i,
        q,
        k_ptrs,
        v_ptrs,
        sm_scale,
        stride_kn,
        stride_vn,
        start_m,
        seqlen_k,
        BLOCK_M,
        BLOCK_N,
        HEAD_DIM,
        CAUSAL,
    )
    acc = acc / l_i[:, None]
    lse = m_i + tl.math.log2(l_i) / 1.4426950408889634
    o_ptrs = (
        Out
        + off_hz * stride_oh
        + offs_m[:, None] * stride_om
        + offs_d[None, :] * stride_ok
    )
    tl.store(o_ptrs, acc.to(Out.dtype.element_ty))
    tl.store(Lse + off_hz * seqlen_q + offs_m, lse)

# config = {"BLOCK_M": 256, "BLOCK_N": 16, "HEAD_DIM": 128, "arch": "sm_100", "causal": false, "dtype": "bf16", "num_stages": 4, "num_warps": 16}
# arch = sm_100


// ===== COMPILED SASS (sm_100a) =====

	.target	sm_100a

	.elftype	@"ET_EXEC"


//--------------------- .note.nv.tkinfo           --------------------------
	.section	.note.nv.tkinfo,"",@"SHT_NOTE"
	.sectionflags	@"SHF_NOTE_NV_TKINFO"
	.tkinfo
        /*0018*/ 	.word	0x00000081
        /*0030*/ 	.string	""
        /*0030*/ 	.string	"ptxas-blackwell"
        /*0030*/ 	.string	"Cuda compilation tools, release 12.9, V12.9.86"
        /*0030*/ 	.string	"Build cuda_12.9.r12.9/compiler.36037853_0"
        /*0030*/ 	.string	"-v  -suppress-debug-info  -lineinfo  -arch sm_100a "



//--------------------- .note.nv.cuver            --------------------------
	.section	.note.nv.cuver,"",@"SHT_NOTE"
	.sectionflags	@"SHF_NOTE_NV_CUVER"
        /*0018*/ 	.short	0x0001
        /*001a*/ 	.short	0x0064
        /*001c*/ 	.short	0x0001
        /*001e*/ 	.short	0x0000
        /*0020*/ 	.short	0x0001
        /*0022*/ 	.short	0x0000


//--------------------- .nv.info                  --------------------------
	.section	.nv.info,"",@"SHT_CUDA_INFO"
	.align	4


	//----- nvinfo : EIATTR_REGCOUNT
	.align		4
        /*0000*/ 	.byte	0x04, 0x2f
        /*0002*/ 	.short	(.L_2 - .L_1)
	.align		4
.L_1:
        /*0004*/ 	.word	index@(attn_fwd)
        /*0008*/ 	.word	0x00000080


	//----- nvinfo : EIATTR_FRAME_SIZE
	.align		4
.L_2:
        /*000c*/ 	.byte	0x04, 0x11
        /*000e*/ 	.short	(.L_4 - .L_3)
	.align		4
.L_3:
        /*0010*/ 	.word	index@(attn_fwd)
        /*0014*/ 	.word	0x00000000


	//----- nvinfo : EIATTR_MIN_STACK_SIZE
	.align		4
.L_4:
        /*0018*/ 	.byte	0x04, 0x12
        /*001a*/ 	.short	(.L_6 - .L_5)
	.align		4
.L_5:
        /*001c*/ 	.word	index@(attn_fwd)
        /*0020*/ 	.word	0x00000000
.L_6:


//--------------------- .nv.info.attn_fwd         --------------------------
	.section	.nv.info.attn_fwd,"",@"SHT_CUDA_INFO"
	.sectionflags	@""
	.align	4


	//----- nvinfo : EIATTR_CUDA_API_VERSION
	.align		4
        /*0000*/ 	.byte	0x04, 0x37
        /*0002*/ 	.short	(.L_8 - .L_7)
.L_7:
        /*0004*/ 	.word	0x00000081


	//----- nvinfo : EIATTR_KPARAM_INFO
	.align		4
.L_8:
        /*0008*/ 	.byte	0x04, 0x17
        /*000a*/ 	.short	(.L_10 - .L_9)
.L_9:
        /*000c*/ 	.word	0x00000000
        /*0010*/ 	.short	0x0019
        /*0012*/ 	.short	0x0080
        /*0014*/ 	.byte	0x00, 0xf4, 0x21, 0x00


	//----- nvinfo : EIATTR_KPARAM_INFO
	.align		4
.L_10:
        /*0018*/ 	.byte	0x04, 0x17
        /*001a*/ 	.short	(.L_12 - .L_11)
.L_11:
        /*001c*/ 	.word	0x00000000
        /*0020*/ 	.short	0x0018
        /*0022*/ 	.short	0x0078
        /*0024*/ 	.byte	0x00, 0xf4, 0x21, 0x00


	//----- nvinfo : EIATTR_KPARAM_INFO
	.align		4
.L_12:
        /*0028*/ 	.byte	0x04, 0x17
        /*002a*/ 	.short	(.L_14 - .L_13)
.L_13:
        /*002c*/ 	.word	0x00000000
        /*0030*/ 	.short	0x0017
        /*0032*/ 	.short	0x0070
        /*0034*/ 	.byte	0x00, 0xf0, 0x11, 0x00


	//----- nvinfo : EIATTR_KPARAM_INFO
	.align		4
.L_14:
        /*0038*/ 	.byte	0x04, 0x17
        /*003a*/ 	.short	(.L_16 - .L_15)
.L_15:
        /*003c*/ 	.word	0x00000000
        /*0040*/ 	.short	0x0016
        /*0042*/ 	.short	0x006c
        /*0044*/ 	.byte	0x00, 0xf0, 0x11, 0x00


	//----- nvinfo : EIATTR_KPARAM_INFO
	.align		4
.L_16:
        /*0048*/ 	.byte	0x04, 0x17
        /*004a*/ 	.short	(.L_18 - .L_17)
.L_17:
        /*004c*/ 	.word	0x00000000
        /*0050*/ 	.short	0x0015
        /*0052*/ 	.short	0x0068
        /*0054*/ 	.byte	0x00, 0xf0, 0x11, 0x00


	//----- nvinfo : EIATTR_KPARAM_INFO
	.align		4
.L_18:
        /*0058*/ 	.byte	0x04, 0x17
        /*005a*/ 	.short	(.L_20 - .L_19)
.L_19:
        /*005c*/ 	.word	0x00000000
        /*0060*/ 	.short	0x0014
        /*0062*/ 	.short	0x0064
        /*0064*/ 	.byte	0x00, 0xf0, 0x11, 0x00


	//----- nvinfo : EIATTR_KPARAM_INFO
	.align		4
.L_20:
        /*0068*/ 	.byte	0x04, 0x17
        /*006a*/ 	.short	(.L_22 - .L_21)
.L_21:
        /*006c*/ 	.word	0x00000000
        /*0070*/ 	.short	0x0013
        /*0072*/ 	.short	0x0060
        /*0074*/ 	.byte	0x00, 0xf0, 0x11, 0x00


	//----- nvinfo : EIATTR_KPARAM_INFO
	.align		4
.L_22:
        /*0078*/ 	.byte	0x04, 0x17
        /*007a*/ 	.short	(.L_24 - .L_23)
.L_23:
        /*007c*/ 	.word	0x00000000
        /*0080*/ 	.short	0x0012
        /*0082*/ 	.short	0x005c
        /*0084*/ 	.byte	0x00, 0xf0, 0x11, 0x00


	//----- nvinfo : EIATTR_KPARAM_INFO
	.align		4
.L_24:
        /*0088*/ 	.byte	0x04, 0x17
        /*008a*/ 	.short	(.L_26 - .L_25)
.L_25:
        /*008c*/ 	.word	0x00000000
        /*0090*/ 	.short	0x0011
        /*0092*/ 	.short	0x0058
        /*0094*/ 	.byte	0x00, 0xf0, 0x11, 0x00


	//----- nvinfo : EIATTR_KPARAM_INFO
	.align		4
.L_26:
        /*0098*/ 	.byte	0x04, 0x17
        /*009a*/ 	.short	(.L_28 - .L_27)
.L_27:
        /*009c*/ 	.word	0x00000000
        /*00a0*/ 	.short	0x0010
        /*00a2*/ 	.short	0x0054
        /*00a4*/ 	.byte	0x00, 0xf0, 0x11, 0x00


	//----- nvinfo : EIATTR_KPARAM_INFO
	.align		4
.L_28:
        /*00a8*/ 	.byte	0x04, 0x17
        /*00aa*/ 	.short	(.L_30 - .L_29)
.L_29:
        /*00ac*/ 	.word	0x00000000
        /*00b0*/ 	.short	0x000f
        /*00b2*/ 	.short	0x0050
        /*00b4*/ 	.byte	0x00, 0xf0, 0x11, 0x00


	//----- nvinfo : EIATTR_KPARAM_INFO
	.align		4
.L_30:
        /*00b8*/ 	.byte	0x04, 0x17
        /*00ba*/ 	.short	(.L_32 - .L_31)
.L_31:
        /*00bc*/ 	.word	0x00000000
        /*00c0*/ 	.short	0x000e
        /*00c2*/ 	.short	0x004c
        /*00c4*/ 	.byte	0x00, 0xf0, 0x11, 0x00


	//----- nvinfo : EIATTR_KPARAM_INFO
	.align		4
.L_32:
        /*00c8*/ 	.byte	0x04, 0x17
        /*00ca*/ 	.short	(.L_34 - .L_33)
.L_33:
        /*00cc*/ 	.word	0x00000000
        /*00d0*/ 	.short	0x000d
        /*00d2*/ 	.short	0x0048
        /*00d4*/ 	.byte	0x00, 0xf0, 0x11, 0x00


	//----- nvinfo : EIATTR_KPARAM_INFO
	.align		4
.L_34:
        /*00d8*/ 	.byte	0x04, 0x17
        /*00da*/ 	.short	(.L_36 - .L_35)
.L_35:
        /*00dc*/ 	.word	0x00000000
        /*00e0*/ 	.short	0x000c
        /*00e2*/ 	.short	0x0044
        /*00e4*/ 	.byte	0x00, 0xf0, 0x11, 0x00


	//----- nvinfo : EIATTR_KPARAM_INFO
	.align		4
.L_36:
        /*00e8*/ 	.byte	0x04, 0x17
        /*00ea*/ 	.short	(.L_38 - .L_37)
.L_37:
        /*00ec*/ 	.word	0x00000000
        /*00f0*/ 	.short	0x000b
        /*00f2*/ 	.short	0x0040
        /*00f4*/ 	.byte	0x00, 0xf0, 0x11, 0x00


	//----- nvinfo : EIATTR_KPARAM_INFO
	.align		4
.L_38:
        /*00f8*/ 	.byte	0x04, 0x17
        /*00fa*/ 	.short	(.L_40 - .L_39)
.L_39:
        /*00fc*/ 	.word	0x00000000
        /*0100*/ 	.short	0x000a
        /*0102*/ 	.short	0x003c
        /*0104*/ 	.byte	0x00, 0xf0, 0x11, 0x00


	//----- nvinfo : EIATTR_KPARAM_INFO
	.align		4
.L_40:
        /*0108*/ 	.byte	0x04, 0x17
        /*010a*/ 	.short	(.L_42 - .L_41)
.L_41:
        /*010c*/ 	.word	0x00000000
        /*0110*/ 	.short	0x0009
        /*0112*/ 	.short	0x0038
        /*0114*/ 	.byte	0x00, 0xf0, 0x11, 0x00


	//----- nvinfo : EIATTR_KPARAM_INFO
	.align		4
.L_42:
        /*0118*/ 	.byte	0x04, 0x17
        /*011a*/ 	.short	(.L_44 - .L_43)
.L_43:
        /*011c*/ 	.word	0x00000000
        /*0120*/ 	.short	0x0008
        /*0122*/ 	.short	0x0034
        /*0124*/ 	.byte	0x00, 0xf0, 0x11, 0x00


	//----- nvinfo : EIATTR_KPARAM_INFO
	.align		4
.L_44:
        /*0128*/ 	.byte	0x04, 0x17
        /*012a*/ 	.short	(.L_46 - .L_45)
.L_45:
        /*012c*/ 	.word	0x00000000
        /*0130*/ 	.short	0x0007
        /*0132*/ 	.short	0x0030
        /*0134*/ 	.byte	0x00, 0xf0, 0x11, 0x00


	//----- nvinfo : EIATTR_KPARAM_INFO
	.align		4
.L_46:
        /*0138*/ 	.byte	0x04, 0x17
        /*013a*/ 	.short	(.L_48 - .L_47)
.L_47:
        /*013c*/ 	.word	0x00000000
        /*0140*/ 	.short	0x0006
        /*0142*/ 	.short	0x002c
        /*0144*/ 	.byte	0x00, 0xf0, 0x11, 0x00


	//----- nvinfo : EIATTR_KPARAM_INFO
	.align		4
.L_48:
        /*0148*/ 	.byte	0x04, 0x17
        /*014a*/ 	.short	(.L_50 - .L_49)
.L_49:
        /*014c*/ 	.word	0x00000000
        /*0150*/ 	.short	0x0005
        /*0152*/ 	.short	0x0028
        /*0154*/ 	.byte	0x00, 0xf0, 0x11, 0x00


	//----- nvinfo : EIATTR_KPARAM_INFO
	.align		4
.L_50:
        /*0158*/ 	.byte	0x04, 0x17
        /*015a*/ 	.short	(.L_52 - .L_51)
.L_51:
        /*015c*/ 	.word	0x00000000
        /*0160*/ 	.short	0x0004
        /*0162*/ 	.short	0x0020
        /*0164*/ 	.byte	0x00, 0xf4, 0x21, 0x00


	//----- nvinfo : EIATTR_KPARAM_INFO
	.align		4
.L_52:
        /*0168*/ 	.byte	0x04, 0x17
        /*016a*/ 	.short	(.L_54 - .L_53)
.L_53:
        /*016c*/ 	.word	0x00000000
        /*0170*/ 	.short	0x0003
        /*0172*/ 	.short	0x0018
        /*0174*/ 	.byte	0x00, 0xf4, 0x21, 0x00


	//----- nvinfo : EIATTR_KPARAM_INFO
	.align		4
.L_54:
        /*0178*/ 	.byte	0x04, 0x17
        /*017a*/ 	.short	(.L_56 - .L_55)
.L_55:
        /*017c*/ 	.word	0x00000000
        /*0180*/ 	.short	0x0002
        /*0182*/ 	.short	0x0010
        /*0184*/ 	.byte	0x00, 0xf4, 0x21, 0x00


	//----- nvinfo : EIATTR_KPARAM_INFO
	.align		4
.L_56:
        /*0188*/ 	.byte	0x04, 0x17
        /*018a*/ 	.short	(.L_58 - .L_57)
.L_57:
        /*018c*/ 	.word	0x00000000
        /*0190*/ 	.short	0x0001
        /*0192*/ 	.short	0x0008
        /*0194*/ 	.byte	0x00, 0xf4, 0x21, 0x00


	//----- nvinfo : EIATTR_KPARAM_INFO
	.align		4
.L_58:
        /*0198*/ 	.byte	0x04, 0x17
        /*019a*/ 	.short	(.L_60 - .L_59)
.L_59:
        /*019c*/ 	.word	0x00000000
        /*01a0*/ 	.short	0x0000
        /*01a2*/ 	.short	0x0000
        /*01a4*/ 	.byte	0x00, 0xf4, 0x21, 0x00


	//----- nvinfo : EIATTR_SPARSE_MMA_MASK
	.align		4
.L_60:
        /*01a8*/ 	.byte	0x03, 0x50
        /*01aa*/ 	.short	0x0000


	//----- nvinfo : EIATTR_MAXREG_COUNT
	.align		4
        /*01ac*/ 	.byte	0x03, 0x1b
        /*01ae*/ 	.short	0x0080


	//----- nvinfo : EIATTR_NUM_BARRIERS
	.align		4
        /*01b0*/ 	.byte	0x02, 0x4c
        /*01b2*/ 	.byte	0x01
	.zero		1


	//----- nvinfo : EIATTR_COOP_GROUP_MASK_REGIDS
	.align		4
        /*01b4*/ 	.byte	0x04, 0x29
        /*01b6*/ 	.short	(.L_62 - .L_61)


	//   ....[0]....
.L_61:
        /*01b8*/ 	.word	0xffffffff


	//   ....[1]....
        /*01bc*/ 	.word	0xffffffff


	//   ....[2]....
        /*01c0*/ 	.word	0xffffffff


	//   ....[3]....
        /*01c4*/ 	.word	0xffffffff


	//   ....[4]....
        /*01c8*/ 	.word	0xffffffff


	//   ....[5]....
        /*01cc*/ 	.word	0xffffffff


	//   ....[6]....
        /*01d0*/ 	.word	0xffffffff


	//   ....[7]....
        /*01d4*/ 	.word	0xffffffff


	//----- nvinfo : EIATTR_COOP_GROUP_INSTR_OFFSETS
	.align		4
.L_62:
        /*01d8*/ 	.byte	0x04, 0x28
        /*01da*/ 	.short	(.L_64 - .L_63)


	//   ....[0]....
.L_63:
        /*01dc*/ 	.word	0x00002400


	//   ....[1]....
        /*01e0*/ 	.word	0x00002440


	//   ....[2]....
        /*01e4*/ 	.word	0x00002460


	//   ....[3]....
        /*01e8*/ 	.word	0x00002480


	//   ....[4]....
        /*01ec*/ 	.word	0x00002b70


	//   ....[5]....
        /*01f0*/ 	.word	0x00002b80


	//   ....[6]....
        /*01f4*/ 	.word	0x00002c00


	//   ....[7]....
        /*01f8*/ 	.word	0x00002c10


	//----- nvinfo : EIATTR_VRC_CTA_INIT_COUNT
	.align		4
.L_64:
        /*01fc*/ 	.byte	0x02, 0x4a
	.zero		1
	.zero		1


	//----- nvinfo : EIATTR_EXIT_INSTR_OFFSETS
	.align		4
        /*0200*/ 	.byte	0x04, 0x1c
        /*0202*/ 	.short	(.L_66 - .L_65)


	//   ....[0]....
.L_65:
        /*0204*/ 	.word	0x00005950


	//   ....[1]....
        /*0208*/ 	.word	0x00005980


	//----- nvinfo : EIATTR_REQNTID
	.align		4
.L_66:
        /*020c*/ 	.byte	0x04, 0x10
        /*020e*/ 	.short	(.L_68 - .L_67)
.L_67:
        /*0210*/ 	.word	0x00000200
        /*0214*/ 	.word	0x00000001
        /*0218*/ 	.word	0x00000001


	//----- nvinfo : EIATTR_CBANK_PARAM_SIZE
	.align		4
.L_68:
        /*021c*/ 	.byte	0x03, 0x19
        /*021e*/ 	.short	0x0088


	//----- nvinfo : EIATTR_PARAM_CBANK
	.align		4
        /*0220*/ 	.byte	0x04, 0x0a
        /*0222*/ 	.short	(.L_70 - .L_69)
	.align		4
.L_69:
        /*0224*/ 	.word	index@(.nv.constant0.attn_fwd)
        /*0228*/ 	.short	0x0380
        /*022a*/ 	.short	0x0088


	//----- nvinfo : EIATTR_SW_WAR
	.align		4
.L_70:
        /*022c*/ 	.byte	0x04, 0x36
        /*022e*/ 	.short	(.L_72 - .L_71)
.L_71:
        /*0230*/ 	.word	0x00000008
.L_72:


//--------------------- .nv.compat                --------------------------
	.section	.nv.compat,"",@"SHT_CUDA_COMPAT_INFO"
	.align	4
        /*0000*/ 	.byte	0x02, 0x02, 0x01, 0x00, 0x02, 0x05, 0x05, 0x00, 0x02, 0x03, 0x00, 0x00, 0x02, 0x06, 0x01, 0x00


//--------------------- .nv.callgraph             --------------------------
	.section	.nv.callgraph,"",@"SHT_CUDA_CALLGRAPH"
	.align	4
	.sectionentsize	8
	.align		4
        /*0000*/ 	.word	0x00000000
	.align		4
        /*0004*/ 	.word	0xffffffff
	.align		4
        /*0008*/ 	.word	0x00000000
	.align		4
        /*000c*/ 	.word	0xfffffffe
	.align		4
        /*0010*/ 	.word	0x00000000
	.align		4
        /*0014*/ 	.word	0xfffffffd
	.align		4
        /*0018*/ 	.word	0x00000000
	.align		4
        /*001c*/ 	.word	0xfffffffc


//--------------------- .nv.constant4             --------------------------
	.section	.nv.constant4,"a",@progbits
	.align	8
	.align		8
.nv.constant4:
        /*0000*/ 	.dword	_$_str


//--------------------- .text.attn_fwd            --------------------------
	.section	.text.attn_fwd,"ax",@progbits
	.align	128
        .global         attn_fwd
        .type           attn_fwd,@function
        .size           attn_fwd,(.L_x_3 - attn_fwd)
        .other          attn_fwd,@"STO_CUDA_ENTRY STV_DEFAULT"
attn_fwd:
.text.attn_fwd:
[----:B------:R-:W0:Y:S01]  /*0000*/  LDC R1, c[0x0][0x37c] ;  /* 0x0000df00ff017b82 */ /* 0x000e220000000800 */
[----:B------:R-:W1:Y:S07]  /*0010*/  S2R R125, SR_TID.X ;  /* 0x00000000007d7919 */ /* 0x000e6e0000002100 */
[----:B------:R-:W2:Y:S01]  /*0020*/  S2UR UR6, SR_CTAID.Y ;  /* 0x00000000000679c3 */ /* 0x000ea20000002600 */
[----:B------:R-:W2:Y:S01]  /*0030*/  LDCU.64 UR4, c[0x0][0x3b0] ;  /* 0x00007600ff0477ac */ /* 0x000ea20008000a00 */
[----:B------:R-:W3:Y:S01]  /*0040*/  S2R R3, SR_CTAID.X ;  /* 0x0000000000037919 */ /* 0x000ee20000002500 */
[----:B------:R-:W4:Y:S05]  /*0050*/  LDCU.64 UR8, c[0x0][0x358] ;  /* 0x00006b00ff0877ac */ /* 0x000f2a0008000a00 */
[----:B------:R-:W5:Y:S08]  /*0060*/  LDC R7, c[0x0][0x3b8] ;  /* 0x0000ee00ff077b82 */ /* 0x000f700000000800 */
[----:B------:R-:W0:Y:S01]  /*0070*/  LDC.64 R8, c[0x0][0x380] ;  /* 0x0000e000ff087b82 */ /* 0x000e220000000a00 */
[----:B--2---:R-:W-:-:S04]  /*0080*/  UIMAD UR4, UR6, UR4, URZ ;  /* 0x00000004060472a4 */ /* 0x004fc8000f8e02ff */
[----:B------:R-:W-:Y:S01]  /*0090*/  USHF.L.U32 UR7, UR4, 0x1, URZ ;  /* 0x0000000104077899 */ /* 0x000fe200080006ff */
[----:B-1----:R-:W-:Y:S02]  /*00a0*/  LOP3.LUT R0, R125, 0xff, RZ, 0xc0, !PT ;  /* 0x000000ff7d007812 */ /* 0x002fe400078ec0ff */
[----:B------:R-:W-:-:S03]  /*00b0*/  SHF.R.U32.HI R124, RZ, 0x8, R125 ;  /* 0x00000008ff7c7819 */ /* 0x000fc6000001167d */
[----:B---3--:R-:W-:Y:S01]  /*00c0*/  IMAD R122, R3, 0x100, R0 ;  /* 0x00000100037a7824 */ /* 0x008fe200078e0200 */
[----:B------:R-:W-:-:S03]  /*00d0*/  SGXT.U32 R124, R124, 0x1 ;  /* 0x000000017c7c781a */ /* 0x000fc60000000000 */
[----:B------:R-:W-:Y:S01]  /*00e0*/  IMAD R2, R122, UR5, RZ ;  /* 0x000000057a027c24 */ /* 0x000fe2000f8e02ff */
[----:B------:R-:W-:Y:S01]  /*00f0*/  UIMAD.WIDE UR4, UR4, 0x2, URZ ;  /* 0x00000002040478a5 */ /* 0x000fe2000f8e02ff */
[----:B-----5:R-:W-:Y:S02]  /*0100*/  IMAD R5, R124, R7, RZ ;  /* 0x000000077c057224 */ /* 0x020fe400078e02ff */
[C---:B------:R-:W-:Y:S02]  /*0110*/  IMAD.SHL.U32 R3, R2.reuse, 0x2, RZ ;  /* 0x0000000202037824 */ /* 0x040fe400078e00ff */
[----:B------:R-:W-:-:S03]  /*0120*/  IMAD.HI R2, R2, 0x2, RZ ;  /* 0x0000000202027827 */ /* 0x000fc600078e02ff */
[----:B0-----:R-:W-:Y:S01]  /*0130*/  IADD3 R4, P0, P1, R3, UR7, R8 ;  /* 0x0000000703047c10 */ /* 0x001fe2000f91e008 */
[C---:B------:R-:W-:Y:S01]  /*0140*/  IMAD R3, R7.reuse, 0x2, R5 ;  /* 0x0000000207037824 */ /* 0x040fe200078e0205 */
[----:B------:R-:W-:Y:S01]  /*0150*/  UMOV UR4, 0x400 ;  /* 0x0000040000047882 */ /* 0x000fe20000000000 */
[----:B------:R-:W0:Y:S01]  /*0160*/  LDCU UR7, c[0x0][0x3f0] ;  /* 0x00007e00ff0777ac */ /* 0x000e220008000800 */
[----:B------:R-:W-:Y:S01]  /*0170*/  IADD3.X R2, PT, PT, R2, UR5, R9, P0, P1 ;  /* 0x0000000502027c10 */ /* 0x000fe200087e2409 */
[----:B------:R-:W-:Y:S01]  /*0180*/  IMAD R13, R7, 0x2, R3 ;  /* 0x00000002070d7824 */ /* 0x000fe200078e0203 */
[-C--:B------:R-:W-:Y:S02]  /*0190*/  LEA R8, P0, R5, R4.reuse, 0x1 ;  /* 0x0000000405087211 */ /* 0x080fe400078008ff */
[----:B------:R-:W-:Y:S01]  /*01a0*/  LEA R10, P1, R3, R4, 0x1 ;  /* 0x00000004030a7211 */ /* 0x000fe200078208ff */
[----:B------:R-:W-:Y:S01]  /*01b0*/  IMAD R15, R7, 0x2, R13 ;  /* 0x00000002070f7824 */ /* 0x000fe200078e020d */
[----:B------:R-:W-:-:S02]  /*01c0*/  LEA.HI.X.SX32 R9, R5, R2, 0x1, P0 ;  /* 0x0000000205097211 */ /* 0x000fc400000f0eff */
[----:B------:R-:W-:Y:S02]  /*01d0*/  LEA.HI.X.SX32 R11, R3, R2, 0x1, P1 ;  /* 0x00000002030b7211 */ /* 0x000fe400008f0eff */
[----:B------:R-:W-:Y:S01]  /*01e0*/  LEA R17, R7, R15, 0x1 ;  /* 0x0000000f07117211 */ /* 0x000fe200078e08ff */
[----:B----4-:R-:W2:Y:S01]  /*01f0*/  LDG.E.U16 R3, desc[UR8][R8.64] ;  /* 0x0000000808037981 */ /* 0x010ea2000c1e1500 */
[----:B------:R-:W-:-:S03]  /*0200*/  LEA R12, P0, R13, R4, 0x1 ;  /* 0x000000040d0c7211 */ /* 0x000fc600078008ff */
[----:B------:R-:W-:Y:S01]  /*0210*/  IMAD R19, R7, 0x2, R17 ;  /* 0x0000000207137824 */ /* 0x000fe200078e0211 */
[----:B------:R-:W-:Y:S01]  /*0220*/  LEA.HI.X.SX32 R13, R13, R2, 0x1, P0 ;  /* 0x000000020d0d7211 */ /* 0x000fe200000f0eff */
[----:B------:R1:W3:Y:S02]  /*0230*/  LDG.E.U16 R5, desc[UR8][R10.64] ;  /* 0x000000080a057981 */ /* 0x0002e4000c1e1500 */
[----:B------:R-:W-:Y:S01]  /*0240*/  IMAD R21, R7, 0x2, R19 ;  /* 0x0000000207157824 */ /* 0x000fe200078e0213 */
[----:B------:R-:W-:Y:S01]  /*0250*/  LEA R14, P0, R15, R4, 0x1 ;  /* 0x000000040f0e7211 */ /* 0x000fe200078008ff */
[----:B------:R4:W5:Y:S02]  /*0260*/  LDG.E.U16 R6, desc[UR8][R12.64] ;  /* 0x000000080c067981 */ /* 0x000964000c1e1500 */
[----:B-1----:R-:W-:Y:S01]  /*0270*/  IMAD R11, R7, 0x2, R21 ;  /* 0x00000002070b7824 */ /* 0x002fe200078e0215 */
[----:B------:R-:W-:Y:S02]  /*0280*/  LEA.HI.X.SX32 R15, R15, R2, 0x1, P0 ;  /* 0x000000020f0f7211 */ /* 0x000fe400000f0eff */
[-C--:B------:R-:W-:Y:S01]  /*0290*/  LEA R18, P0, R19, R4.reuse, 0x1 ;  /* 0x0000000413127211 */ /* 0x080fe200078008ff */
[----:B------:R-:W-:Y:S01]  /*02a0*/  IMAD R25, R7, 0x2, R11 ;  /* 0x0000000207197824 */ /* 0x000fe200078e020b */
[----:B------:R-:W-:Y:S01]  /*02b0*/  LEA R16, P1, R17, R4, 0x1 ;  /* 0x0000000411107211 */ /* 0x000fe200078208ff */
[----:B------:R1:W2:Y:S01]  /*02c0*/  LDG.E.U16 R8, desc[UR8][R14.64] ;  /* 0x000000080e087981 */ /* 0x0002a2000c1e1500 */
[----:B------:R-:W-:-:S02]  /*02d0*/  LEA.HI.X.SX32 R19, R19, R2, 0x1, P0 ;  /* 0x0000000213137211 */ /* 0x000fc400000f0eff */
[----:B----4-:R-:W-:Y:S02]  /*02e0*/  LEA R13, R7, R25, 0x1 ;  /* 0x00000019070d7211 */ /* 0x010fe400078e08ff */
[----:B------:R-:W-:Y:S01]  /*02f0*/  LEA R20, P0, R21, R4, 0x1 ;  /* 0x0000000415147211 */ /* 0x000fe200078008ff */
[----:B------:R-:W4:Y:S01]  /*0300*/  LDG.E.U16 R10, desc[UR8][R18.64] ;  /* 0x00000008120a7981 */ /* 0x000f22000c1e1500 */
[-C--:B------:R-:W-:Y:S02]  /*0310*/  LEA.HI.X.SX32 R17, R17, R2.reuse, 0x1, P1 ;  /* 0x0000000211117211 */ /* 0x080fe400008f0eff */
[----:B------:R-:W-:Y:S01]  /*0320*/  LEA.HI.X.SX32 R21, R21, R2, 0x1, P0 ;  /* 0x0000000215157211 */ /* 0x000fe200000f0eff */
[----:B-1----:R-:W-:Y:S01]  /*0330*/  IMAD R15, R7, 0x2, R13 ;  /* 0x00000002070f7824 */ /* 0x002fe200078e020d */
[-C--:B------:R-:W-:Y:S01]  /*0340*/  LEA R22, P0, R11, R4.reuse, 0x1 ;  /* 0x000000040b167211 */ /* 0x080fe200078008ff */
[----:B------:R1:W2:Y:S01]  /*0350*/  LDG.E.U16 R9, desc[UR8][R16.64] ;  /* 0x0000000810097981 */ /* 0x0002a2000c1e1500 */
[----:B------:R-:W-:-:S02]  /*0360*/  LEA R24, P1, R25, R4, 0x1 ;  /* 0x0000000419187211 */ /* 0x000fc400078208ff */
[----:B------:R-:W-:Y:S02]  /*0370*/  LEA.HI.X.SX32 R23, R11, R2, 0x1, P0 ;  /* 0x000000020b177211 */ /* 0x000fe400000f0eff */
[----:B------:R-:W-:Y:S01]  /*0380*/  LEA R26, P0, R13, R4, 0x1 ;  /* 0x000000040d1a7211 */ /* 0x000fe200078008ff */
[----:B------:R0:W2:Y:S01]  /*0390*/  LDG.E.U16 R11, desc[UR8][R20.64] ;  /* 0x00000008140b7981 */ /* 0x0000a2000c1e1500 */
[----:B-1----:R-:W-:Y:S02]  /*03a0*/  IMAD R17, R7, 0x2, R15 ;  /* 0x0000000207117824 */ /* 0x002fe400078e020f */
[-C--:B------:R-:W-:Y:S01]  /*03b0*/  LEA.HI.X.SX32 R27, R13, R2.reuse, 0x1, P0 ;  /* 0x000000020d1b7211 */ /* 0x080fe200000f0eff */
[----:B------:R-:W2:Y:S01]  /*03c0*/  LDG.E.U16 R12, desc[UR8][R22.64] ;  /* 0x00000008160c7981 */ /* 0x000ea2000c1e1500 */
[----:B------:R-:W-:Y:S01]  /*03d0*/  IMAD R29, R7, 0x2, R17 ;  /* 0x00000002071d7824 */ /* 0x000fe200078e0211 */
[----:B------:R-:W-:Y:S02]  /*03e0*/  LEA.HI.X.SX32 R25, R25, R2, 0x1, P1 ;  /* 0x0000000219197211 */ /* 0x000fe400008f0eff */
[----:B------:R-:W2:Y:S01]  /*03f0*/  LDG.E.U16 R14, desc[UR8][R26.64] ;  /* 0x000000081a0e7981 */ /* 0x000ea2000c1e1500 */
[----:B------:R-:W-:Y:S01]  /*0400*/  LEA R18, P0, R15, R4, 0x1 ;  /* 0x000000040f127211 */ /* 0x000fe200078008ff */
[----:B------:R-:W-:-:S02]  /*0410*/  IMAD R31, R7, 0x2, R29 ;  /* 0x00000002071f7824 */ /* 0x000fc400078e021d */
[----:B------:R1:W2:Y:S01]  /*0420*/  LDG.E.U16 R13, desc[UR8][R24.64] ;  /* 0x00000008180d7981 */ /* 0x0002a2000c1e1500 */
[----:B------:R-:W-:Y:S02]  /*0430*/  LEA.HI.X.SX32 R19, R15, R2, 0x1, P0 ;  /* 0x000000020f137211 */ /* 0x000fe400000f0eff */
[-C--:B0-----:R-:W-:Y:S02]  /*0440*/  LEA R20, P0, R17, R4.reuse, 0x1 ;  /* 0x0000000411147211 */ /* 0x081fe400078008ff */
[----:B------:R-:W-:Y:S01]  /*0450*/  LEA R28, P1, R29, R4, 0x1 ;  /* 0x000000041d1c7211 */ /* 0x000fe200078208ff */
[----:B------:R-:W2:Y:S01]  /*0460*/  LDG.E.U16 R15, desc[UR8][R18.64] ;  /* 0x00000008120f7981 */ /* 0x000ea2000c1e1500 */
[----:B------:R-:W-:Y:S02]  /*0470*/  LEA.HI.X.SX32 R21, R17, R2, 0x1, P0 ;  /* 0x0000000211157211 */ /* 0x000fe400000f0eff */
[----:B-1----:R-:W-:Y:S02]  /*0480*/  LEA R25, R7, R31, 0x1 ;  /* 0x0000001f07197211 */ /* 0x002fe400078e08ff */
[----:B------:R-:W-:Y:S01]  /*0490*/  LEA R22, P0, R31, R4, 0x1 ;  /* 0x000000041f167211 */ /* 0x000fe200078008ff */
[----:B------:R-:W2:Y:S02]  /*04a0*/  LDG.E.U16 R16, desc[UR8][R20.64] ;  /* 0x0000000814107981 */ /* 0x000ea4000c1e1500 */
[----:B------:R-:W-:Y:S01]  /*04b0*/  IMAD R27, R7, 0x2, R25 ;  /* 0x00000002071b7824 */ /* 0x000fe200078e0219 */
[----:B------:R-:W-:-:S03]  /*04c0*/  LEA.HI.X.SX32 R23, R31, R2, 0x1, P0 ;  /* 0x000000021f177211 */ /* 0x000fc600000f0eff */
[----:B------:R-:W-:Y:S01]  /*04d0*/  IMAD R31, R7, 0x2, R27 ;  /* 0x00000002071f7824 */ /* 0x000fe200078e021b */
[----:B------:R-:W-:Y:S01]  /*04e0*/  LEA.HI.X.SX32 R29, R29, R2, 0x1, P1 ;  /* 0x000000021d1d7211 */ /* 0x000fe200008f0eff */
[----:B------:R-:W2:Y:S02]  /*04f0*/  LDG.E.U16 R18, desc[UR8][R22.64] ;  /* 0x0000000816127981 */ /* 0x000ea4000c1e1500 */
[----:B------:R-:W-:Y:S02]  /*0500*/  IMAD R33, R7, 0x2, R31 ;  /* 0x0000000207217824 */ /* 0x000fe400078e021f */
[----:B------:R0:W2:Y:S01]  /*0510*/  LDG.E.U16 R17, desc[UR8][R28.64] ;  /* 0x000000081c117981 */ /* 0x0000a2000c1e1500 */
[----:B------:R-:W-:Y:S01]  /*0520*/  LEA R24, P0, R25, R4, 0x1 ;  /* 0x0000000419187211 */ /* 0x000fe200078008ff */
[----:B0-----:R-:W-:-:S03]  /*0530*/  IMAD R29, R7, 0x2, R33 ;  /* 0x00000002071d7824 */ /* 0x001fc600078e0221 */
[----:B------:R-:W-:Y:S02]  /*0540*/  LEA.HI.X.SX32 R25, R25, R2, 0x1, P0 ;  /* 0x0000000219197211 */ /* 0x000fe400000f0eff */
[----:B------:R-:W-:-:S03]  /*0550*/  LEA R23, R7, R29, 0x1 ;  /* 0x0000001d07177211 */ /* 0x000fc600078e08ff */
[----:B------:R0:W2:Y:S01]  /*0560*/  LDG.E.U16 R19, desc[UR8][R24.64] ;  /* 0x0000000818137981 */ /* 0x0000a2000c1e1500 */
[----:B------:R-:W-:Y:S01]  /*0570*/  LEA R26, P0, R27, R4, 0x1 ;  /* 0x000000041b1a7211 */ /* 0x000fe200078008ff */
[----:B------:R-:W-:-:S03]  /*0580*/  IMAD R37, R7, 0x2, R23 ;  /* 0x0000000207257824 */ /* 0x000fc600078e0217 */
[----:B------:R-:W-:Y:S02]  /*0590*/  LEA.HI.X.SX32 R27, R27, R2, 0x1, P0 ;  /* 0x000000021b1b7211 */ /* 0x000fe400000f0eff */
[----:B------:R-:W-:Y:S01]  /*05a0*/  LEA R32, P0, R33, R4, 0x1 ;  /* 0x0000000421207211 */ /* 0x000fe200078008ff */
[----:B0-----:R-:W-:Y:S02]  /*05b0*/  IMAD R25, R7, 0x2, R37 ;  /* 0x0000000207197824 */ /* 0x001fe400078e0225 */
[----:B------:R0:W2:Y:S01]  /*05c0*/  LDG.E.U16 R20, desc[UR8][R26.64] ;  /* 0x000000081a147981 */ /* 0x0000a2000c1e1500 */
[----:B------:R-:W-:Y:S02]  /*05d0*/  LEA.HI.X.SX32 R33, R33, R2, 0x1, P0 ;  /* 0x0000000221217211 */ /* 0x000fe400000f0eff */
[-C--:B------:R-:W-:Y:S02]  /*05e0*/  LEA R28, P0, R29, R4.reuse, 0x1 ;  /* 0x000000041d1c7211 */ /* 0x080fe400078008ff */
[----:B------:R-:W-:Y:S01]  /*05f0*/  LEA R30, P1, R31, R4, 0x1 ;  /* 0x000000041f1e7211 */ /* 0x000fe200078208ff */
[----:B------:R-:W2:Y:S01]  /*0600*/  LDG.E.U16 R22, desc[UR8][R32.64] ;  /* 0x0000000820167981 */ /* 0x000ea2000c1e1500 */
[----:B0-----:R-:W-:Y:S01]  /*0610*/  IMAD R27, R7, 0x2, R25 ;  /* 0x00000002071b7824 */ /* 0x001fe200078e0219 */
[----:B------:R-:W-:-:S03]  /*0620*/  LEA.HI.X.SX32 R29, R29, R2, 0x1, P0 ;  /* 0x000000021d1d7211 */ /* 0x000fc600000f0eff */
[----:B------:R-:W-:Y:S01]  /*0630*/  IMAD R39, R7, 0x2, R27 ;  /* 0x0000000207277824 */ /* 0x000fe200078e021b */
[----:B------:R-:W-:-:S04]  /*0640*/  LEA R34, P0, R23, R4, 0x1 ;  /* 0x0000000417227211 */ /* 0x000fc800078008ff */
[----:B------:R-:W-:Y:S02]  /*0650*/  LEA R41, R7, R39, 0x1 ;  /* 0x0000002707297211 */ /* 0x000fe400078e08ff */
[-C--:B------:R-:W-:Y:S02]  /*0660*/  LEA.HI.X.SX32 R35, R23, R2.reuse, 0x1, P0 ;  /* 0x0000000217237211 */ /* 0x080fe400000f0eff */
[----:B------:R0:W2:Y:S01]  /*0670*/  LDG.E.U16 R23, desc[UR8][R28.64] ;  /* 0x000000081c177981 */ /* 0x0000a2000c1e1500 */
[----:B------:R-:W-:-:S03]  /*0680*/  LEA.HI.X.SX32 R31, R31, R2, 0x1, P1 ;  /* 0x000000021f1f7211 */ /* 0x000fc600008f0eff */
[----:B------:R-:W2:Y:S04]  /*0690*/  LDG.E.U16 R24, desc[UR8][R34.64] ;  /* 0x0000000822187981 */ /* 0x000ea8000c1e1500 */
[----:B------:R1:W3:Y:S01]  /*06a0*/  LDG.E.U16 R21, desc[UR8][R30.64] ;  /* 0x000000081e157981 */ /* 0x0002e2000c1e1500 */
[----:B0-----:R-:W-:-:S04]  /*06b0*/  IMAD R29, R7, 0x2, R41 ;  /* 0x00000002071d7824 */ /* 0x001fc800078e0229 */
[----:B------:R-:W-:Y:S01]  /*06c0*/  IMAD R43, R7, 0x2, R29 ;  /* 0x00000002072b7824 */ /* 0x000fe200078e021d */
[----:B-1----:R-:W-:-:S03]  /*06d0*/  LEA R30, P0, R25, R4, 0x1 ;  /* 0x00000004191e7211 */ /* 0x002fc600078008ff */
[----:B------:R-:W-:Y:S01]  /*06e0*/  IMAD R45, R7, 0x2, R43 ;  /* 0x00000002072d7824 */ /* 0x000fe200078e022b */
[----:B------:R-:W-:-:S03]  /*06f0*/  LEA.HI.X.SX32 R31, R25, R2, 0x1, P0 ;  /* 0x00000002191f7211 */ /* 0x000fc600000f0eff */
[----:B------:R-:W-:Y:S01]  /*0700*/  IMAD R47, R7, 0x2, R45 ;  /* 0x00000002072f7824 */ /* 0x000fe200078e022d */
[-C--:B------:R-:W-:Y:S02]  /*0710*/  LEA R32, P0, R27, R4.reuse, 0x1 ;  /* 0x000000041b207211 */ /* 0x080fe400078008ff */
[----:B------:R-:W-:Y:S01]  /*0720*/  LEA R36, P1, R37, R4, 0x1 ;  /* 0x0000000425247211 */ /* 0x000fe200078208ff */
[----:B------:R-:W3:Y:S01]  /*0730*/  LDG.E.U16 R26, desc[UR8][R30.64] ;  /* 0x000000081e1a7981 */ /* 0x000ee2000c1e1500 */
[----:B------:R-:W-:Y:S02]  /*0740*/  LEA.HI.X.SX32 R33, R27, R2, 0x1, P0 ;  /* 0x000000021b217211 */ /* 0x000fe400000f0eff */
[----:B------:R-:W-:Y:S02]  /*0750*/  LEA R49, R7, R47, 0x1 ;  /* 0x0000002f07317211 */ /* 0x000fe400078e08ff */
[----:B------:R-:W-:Y:S01]  /*0760*/  LEA R38, P0, R39, R4, 0x1 ;  /* 0x0000000427267211 */ /* 0x000fe200078008ff */
[----:B------:R-:W4:Y:S01]  /*0770*/  LDG.E.U16 R27, desc[UR8][R32.64] ;  /* 0x00000008201b7981 */ /* 0x000f22000c1e1500 */
[-C--:B------:R-:W-:Y:S01]  /*0780*/  LEA.HI.X.SX32 R37, R37, R2.reuse, 0x1, P1 ;  /* 0x0000000225257211 */ /* 0x080fe200008f0eff */
[----:B------:R-:W-:Y:S01]  /*0790*/  IMAD R51, R7, 0x2, R49 ;  /* 0x0000000207337824 */ /* 0x000fe200078e0231 */
[----:B------:R-:W-:-:S02]  /*07a0*/  LEA.HI.X.SX32 R39, R39, R2, 0x1, P0 ;  /* 0x0000000227277211 */ /* 0x000fc400000f0eff */
[----:B------:R-:W-:Y:S01]  /*07b0*/  LEA R34, P0, R29, R4, 0x1 ;  /* 0x000000041d227211 */ /* 0x000fe200078008ff */
[----:B------:R-:W-:Y:S01]  /*07c0*/  IMAD R53, R7, 0x2, R51 ;  /* 0x0000000207357824 */ /* 0x000fe200078e0233 */
[----:B------:R0:W4:Y:S02]  /*07d0*/  LDG.E.U16 R25, desc[UR8][R36.64] ;  /* 0x0000000824197981 */ /* 0x000124000c1e1500 */
[----:B------:R-:W-:Y:S01]  /*07e0*/  LEA.HI.X.SX32 R35, R29, R2, 0x1, P0 ;  /* 0x000000021d237211 */ /* 0x000fe200000f0eff */
[----:B------:R-:W-:Y:S01]  /*07f0*/  IMAD R55, R7, 0x2, R53 ;  /* 0x0000000207377824 */ /* 0x000fe200078e0235 */
[-C--:B------:R-:W-:Y:S01]  /*0800*/  LEA R40, P1, R41, R4.reuse, 0x1 ;  /* 0x0000000429287211 */ /* 0x080fe200078208ff */
[----:B------:R1:W5:Y:S01]  /*0810*/  LDG.E.U16 R28, desc[UR8][R38.64] ;  /* 0x00000008261c7981 */ /* 0x000362000c1e1500 */
[----:B0-----:R-:W-:Y:S01]  /*0820*/  LEA R36, P0, R43, R4, 0x1 ;  /* 0x000000042b247211 */ /* 0x001fe200078008ff */
[----:B------:R-:W-:Y:S02]  /*0830*/  IMAD R57, R7, 0x2, R55 ;  /* 0x0000000207397824 */ /* 0x000fe400078e0237 */
[----:B------:R-:W5:Y:S01]  /*0840*/  LDG.E.U16 R30, desc[UR8][R34.64] ;  /* 0x00000008221e7981 */ /* 0x000f62000c1e1500 */
[----:B------:R-:W-:-:S02]  /*0850*/  LEA.HI.X.SX32 R37, R43, R2, 0x1, P0 ;  /* 0x000000022b257211 */ /* 0x000fc400000f0eff */
[----:B------:R-:W-:Y:S02]  /*0860*/  LEA R42, P0, R45, R4, 0x1 ;  /* 0x000000042d2a7211 */ /* 0x000fe400078008ff */
[-C--:B------:R-:W-:Y:S01]  /*0870*/  LEA.HI.X.SX32 R41, R41, R2.reuse, 0x1, P1 ;  /* 0x0000000229297211 */ /* 0x080fe200008f0eff */
[----:B------:R-:W5:Y:S01]  /*0880*/  LDG.E.U16 R31, desc[UR8][R36.64] ;  /* 0x00000008241f7981 */ /* 0x000f62000c1e1500 */
[----:B------:R-:W-:Y:S02]  /*0890*/  LEA.HI.X.SX32 R43, R45, R2, 0x1, P0 ;  /* 0x000000022d2b7211 */ /* 0x000fe400000f0eff */
[----:B-1----:R-:W-:Y:S01]  /*08a0*/  LEA R38, P0, R49, R4, 0x1 ;  /* 0x0000000431267211 */ /* 0x002fe200078008ff */
[----:B------:R0:W5:Y:S01]  /*08b0*/  LDG.E.U16 R29, desc[UR8][R40.64] ;  /* 0x00000008281d7981 */ /* 0x000162000c1e1500 */
[----:B------:R-:W-:Y:S02]  /*08c0*/  LEA R59, R7, R57, 0x1 ;  /* 0x00000039073b7211 */ /* 0x000fe400078e08ff */
[----:B------:R-:W-:Y:S01]  /*08d0*/  LEA.HI.X.SX32 R39, R49, R2, 0x1, P0 ;  /* 0x0000000231277211 */ /* 0x000fe200000f0eff */
[----:B------:R1:W5:Y:S02]  /*08e0*/  LDG.E.U16 R32, desc[UR8][R42.64] ;  /* 0x000000082a207981 */ /* 0x000364000c1e1500 */
[----:B------:R-:W-:Y:S01]  /*08f0*/  IMAD R61, R7, 0x2, R59 ;  /* 0x00000002073d7824 */ /* 0x000fe200078e023b */
[-C--:B------:R-:W-:Y:S01]  /*0900*/  LEA R44, P1, R47, R4.reuse, 0x1 ;  /* 0x000000042f2c7211 */ /* 0x080fe200078208ff */
[----:B------:R-:W5:Y:S01]  /*0910*/  LDG.E.U16 R34, desc[UR8][R38.64] ;  /* 0x0000000826227981 */ /* 0x000f62000c1e1500 */
[----:B0-----:R-:W-:-:S04]  /*0920*/  LEA R40, P0, R51, R4, 0x1 ;  /* 0x0000000433287211 */ /* 0x001fc800078008ff */
[----:B------:R-:W-:Y:S01]  /*0930*/  LEA.HI.X.SX32 R41, R51, R2, 0x1, P0 ;  /* 0x0000000233297211 */ /* 0x000fe200000f0eff */
[----:B------:R-:W-:Y:S01]  /*0940*/  IMAD R51, R7, 0x2, R61 ;  /* 0x0000000207337824 */ /* 0x000fe200078e023d */
[----:B------:R-:W-:-:S03]  /*0950*/  LEA R46, P0, R53, R4, 0x1 ;  /* 0x00000004352e7211 */ /* 0x000fc600078008ff */
[----:B------:R-:W-:Y:S01]  /*0960*/  IMAD R63, R7, 0x2, R51 ;  /* 0x00000002073f7824 */ /* 0x000fe200078e0233 */
[-C--:B------:R-:W-:Y:S01]  /*0970*/  LEA.HI.X.SX32 R45, R47, R2.reuse, 0x1, P1 ;  /* 0x000000022f2d7211 */ /* 0x080fe200008f0eff */
[----:B------:R-:W5:Y:S01]  /*0980*/  LDG.E.U16 R35, desc[UR8][R40.64] ;  /* 0x0000000828237981 */ /* 0x000f62000c1e1500 */
[----:B------:R-:W-:Y:S01]  /*0990*/  LEA.HI.X.SX32 R47, R53, R2, 0x1, P0 ;  /* 0x00000002352f7211 */ /* 0x000fe200000f0eff */
[----:B------:R-:W-:Y:S01]  /*09a0*/  IMAD R53, R7, 0x2, R63 ;  /* 0x0000000207357824 */ /* 0x000fe200078e023f */
[C---:B-1----:R-:W-:Y:S01]  /*09b0*/  LEA R42, P1, R55.reuse, R4, 0x1 ;  /* 0x00000004372a7211 */ /* 0x042fe200078208ff */
[----:B------:R0:W5:Y:S03]  /*09c0*/  LDG.E.U16 R33, desc[UR8][R44.64] ;  /* 0x000000082c217981 */ /* 0x000166000c1e1500 */
[----:B------:R-:W-:Y:S01]  /*09d0*/  LEA.HI.X.SX32 R43, R55, R2, 0x1, P1 ;  /* 0x00000002372b7211 */ /* 0x000fe200008f0eff */
[----:B------:R-:W5:Y:S01]  /*09e0*/  LDG.E.U16 R36, desc[UR8][R46.64] ;  /* 0x000000082e247981 */ /* 0x000f62000c1e1500 */
[----:B------:R-:W-:-:S02]  /*09f0*/  LEA R55, R7, R53, 0x1 ;  /* 0x0000003507377211 */ /* 0x000fc400078e08ff */
[C---:B0-----:R-:W-:Y:S01]  /*0a00*/  LEA R44, P0, R57.reuse, R4, 0x1 ;  /* 0x00000004392c7211 */ /* 0x041fe200078008ff */
[----:B------:R-:W5:Y:S03]  /*0a10*/  LDG.E.U16 R37, desc[UR8][R42.64] ;  /* 0x000000082a257981 */ /* 0x000f66000c1e1500 */
[----:B------:R-:W-:Y:S01]  /*0a20*/  LEA.HI.X.SX32 R45, R57, R2, 0x1, P0 ;  /* 0x00000002392d7211 */ /* 0x000fe200000f0eff */
[----:B------:R-:W-:-:S04]  /*0a30*/  IMAD R57, R7, 0x2, R55 ;  /* 0x0000000207397824 */ /* 0x000fc800078e0237 */
[----:B------:R-:W-:Y:S01]  /*0a40*/  IMAD R67, R7, 0x2, R57 ;  /* 0x0000000207437824 */ /* 0x000fe200078e0239 */
[----:B------:R-:W-:Y:S01]  /*0a50*/  LEA R48, P0, R59, R4, 0x1 ;  /* 0x000000043b307211 */ /* 0x000fe200078008ff */
[----:B------:R-:W5:Y:S02]  /*0a60*/  LDG.E.U16 R38, desc[UR8][R44.64] ;  /* 0x000000082c267981 */ /* 0x000f64000c1e1500 */
[----:B------:R-:W-:-:S04]  /*0a70*/  IMAD R69, R7, 0x2, R67 ;  /* 0x0000000207457824 */ /* 0x000fc800078e0243 */
[----:B------:R-:W-:Y:S01]  /*0a80*/  IMAD R71, R7, 0x2, R69 ;  /* 0x0000000207477824 */ /* 0x000fe200078e0245 */
[----:B------:R-:W-:-:S04]  /*0a90*/  LEA.HI.X.SX32 R49, R59, R2, 0x1, P0 ;  /* 0x000000023b317211 */ /* 0x000fc800000f0eff */
[----:B------:R-:W-:Y:S01]  /*0aa0*/  LEA R73, R7, R71, 0x1 ;  /* 0x0000004707497211 */ /* 0x000fe200078e08ff */
[----:B------:R-:W5:Y:S01]  /*0ab0*/  LDG.E.U16 R39, desc[UR8][R48.64] ;  /* 0x0000000830277981 */ /* 0x000f62000c1e1500 */
[----:B------:R-:W-:-:S03]  /*0ac0*/  LEA R40, P0, R61, R4, 0x1 ;  /* 0x000000043d287211 */ /* 0x000fc600078008ff */
[----:B------:R-:W-:Y:S01]  /*0ad0*/  IMAD R75, R7, 0x2, R73 ;  /* 0x00000002074b7824 */ /* 0x000fe200078e0249 */
[----:B------:R-:W-:Y:S02]  /*0ae0*/  LEA.HI.X.SX32 R41, R61, R2, 0x1, P0 ;  /* 0x000000023d297211 */ /* 0x000fe400000f0eff */
[-C--:B------:R-:W-:Y:S01]  /*0af0*/  LEA R60, P0, R63, R4.reuse, 0x1 ;  /* 0x000000043f3c7211 */ /* 0x080fe200078008ff */
[----:B------:R-:W-:Y:S01]  /*0b00*/  IMAD R77, R7, 0x2, R75 ;  /* 0x00000002074d7824 */ /* 0x000fe200078e024b */
[----:B------:R-:W-:Y:S01]  /*0b10*/  LEA R50, P1, R51, R4, 0x1 ;  /* 0x0000000433327211 */ /* 0x000fe200078208ff */
[----:B------:R-:W5:Y:S01]  /*0b20*/  LDG.E.U16 R46, desc[UR8][R40.64] ;  /* 0x00000008282e7981 */ /* 0x000f62000c1e1500 */
[----:B------:R-:W-:Y:S01]  /*0b30*/  LEA.HI.X.SX32 R61, R63, R2, 0x1, P0 ;  /* 0x000000023f3d7211 */ /* 0x000fe200000f0eff */
[----:B------:R-:W-:Y:S01]  /*0b40*/  IMAD R59, R7, 0x2, R77 ;  /* 0x00000002073b7824 */ /* 0x000fe200078e024d */
[----:B------:R-:W-:-:S03]  /*0b50*/  LEA R62, P0, R53, R4, 0x1 ;  /* 0x00000004353e7211 */ /* 0x000fc600078008ff */
[----:B------:R-:W-:Y:S01]  /*0b60*/  IMAD R79, R7, 0x2, R59 ;  /* 0x00000002074f7824 */ /* 0x000fe200078e023b */
[----:B------:R-:W-:Y:S01]  /*0b70*/  LEA.HI.X.SX32 R63, R53, R2, 0x1, P0 ;  /* 0x00000002353f7211 */ /* 0x000fe200000f0eff */
[----:B------:R0:W5:Y:S01]  /*0b80*/  LDG.E.U16 R54, desc[UR8][R60.64] ;  /* 0x000000083c367981 */ /* 0x000162000c1e1500 */
[----:B------:R-:W-:Y:S02]  /*0b90*/  LEA R64, P0, R55, R4, 0x1 ;  /* 0x0000000437407211 */ /* 0x000fe400078008ff */
[----:B------:R-:W-:Y:S02]  /*0ba0*/  LEA R81, R7, R79, 0x1 ;  /* 0x0000004f07517211 */ /* 0x000fe400078e08ff */
[----:B------:R-:W-:Y:S02]  /*0bb0*/  LEA.HI.X.SX32 R65, R55, R2, 0x1, P0 ;  /* 0x0000000237417211 */ /* 0x000fe400000f0eff */
[----:B------:R-:W-:Y:S01]  /*0bc0*/  LEA R52, P0, R67, R4, 0x1 ;  /* 0x0000000443347211 */ /* 0x000fe200078008ff */
[----:B------:R-:W-:Y:S01]  /*0bd0*/  IMAD R83, R7, 0x2, R81 ;  /* 0x0000000207537824 */ /* 0x000fe200078e0251 */
[-C--:B------:R-:W-:Y:S01]  /*0be0*/  LEA.HI.X.SX32 R51, R51, R2.reuse, 0x1, P1 ;  /* 0x0000000233337211 */ /* 0x080fe200008f0eff */
[----:B------:R1:W5:Y:S01]  /*0bf0*/  LDG.E.U16 R56, desc[UR8][R64.64] ;  /* 0x0000000840387981 */ /* 0x000362000c1e1500 */
[----:B------:R-:W-:Y:S01]  /*0c00*/  LEA.HI.X.SX32 R53, R67, R2, 0x1, P0 ;  /* 0x0000000243357211 */ /* 0x000fe200000f0eff */
[----:B0-----:R-:W-:Y:S01]  /*0c10*/  IMAD R61, R7, 0x2, R83 ;  /* 0x00000002073d7824 */ /* 0x001fe200078e0253 */
[C---:B------:R-:W-:Y:S01]  /*0c20*/  LEA R44, P0, R69.reuse, R4, 0x1 ;  /* 0x00000004452c7211 */ /* 0x040fe200078008ff */
[----:B------:R0:W5:Y:S03]  /*0c30*/  LDG.E.U16 R47, desc[UR8][R50.64] ;  /* 0x00000008322f7981 */ /* 0x000166000c1e1500 */
[----:B------:R-:W-:Y:S01]  /*0c40*/  LEA.HI.X.SX32 R45, R69, R2, 0x1, P0 ;  /* 0x00000002452d7211 */ /* 0x000fe200000f0eff */
[----:B------:R-:W-:Y:S01]  /*0c50*/  IMAD R69, R7, 0x2, R61 ;  /* 0x0000000207457824 */ /* 0x000fe200078e023d */
[-C--:B------:R-:W-:Y:S01]  /*0c60*/  LEA R48, P0, R71, R4.reuse, 0x1 ;  /* 0x0000000447307211 */ /* 0x080fe200078008ff */
[----:B------:R-:W5:Y:S02]  /*0c70*/  LDG.E.U16 R60, desc[UR8][R52.64] ;  /* 0x00000008343c7981 */ /* 0x000f64000c1e1500 */
[----:B------:R-:W-:Y:S01]  /*0c80*/  IMAD R85, R7, 0x2, R69 ;  /* 0x0000000207557824 */ /* 0x000fe200078e0245 */
[----:B------:R-:W-:Y:S01]  /*0c90*/  LEA R42, P1, R57, R4, 0x1 ;  /* 0x00000004392a7211 */ /* 0x000fe200078208ff */
[----:B------:R-:W5:Y:S01]  /*0ca0*/  LDG.E.U16 R55, desc[UR8][R62.64] ;  /* 0x000000083e377981 */ /* 0x000f62000c1e1500 */
[----:B------:R-:W-:-:S02]  /*0cb0*/  LEA.HI.X.SX32 R49, R71, R2, 0x1, P0 ;  /* 0x0000000247317211 */ /* 0x000fc400000f0eff */
[----:B------:R-:W-:Y:S02]  /*0cc0*/  LEA R71, R7, R85, 0x1 ;  /* 0x0000005507477211 */ /* 0x000fe400078e08ff */
[----:B------:R-:W-:Y:S02]  /*0cd0*/  LEA.HI.X.SX32 R43, R57, R2, 0x1, P1 ;  /* 0x00000002392b7211 */ /* 0x000fe400008f0eff */
[-C--:B------:R-:W-:Y:S01]  /*0ce0*/  LEA R40, P1, R73, R4.reuse, 0x1 ;  /* 0x0000000449287211 */ /* 0x080fe200078208ff */
[----:B-1----:R-:W-:Y:S01]  /*0cf0*/  IMAD R65, R7, 0x2, R71 ;  /* 0x0000000207417824 */ /* 0x002fe200078e0247 */
[----:B0-----:R-:W-:Y:S01]  /*0d00*/  LEA R50, P0, R75, R4, 0x1 ;  /* 0x000000044b327211 */ /* 0x001fe200078008ff */
[----:B------:R0:W5:Y:S01]  /*0d10*/  LDG.E.U16 R57, desc[UR8][R42.64] ;  /* 0x000000082a397981 */ /* 0x000162000c1e1500 */
[-C--:B------:R-:W-:Y:S01]  /*0d20*/  LEA.HI.X.SX32 R41, R73, R2.reuse, 0x1, P1 ;  /* 0x0000000249297211 */ /* 0x080fe200008f0eff */
[----:B------:R-:W-:Y:S01]  /*0d30*/  IMAD R73, R7, 0x2, R65 ;  /* 0x0000000207497824 */ /* 0x000fe200078e0241 */
[----:B------:R-:W-:Y:S01]  /*0d40*/  LEA.HI.X.SX32 R51, R75, R2, 0x1, P0 ;  /* 0x000000024b337211 */ /* 0x000fe200000f0eff */
[----:B------:R1:W5:Y:S02]  /*0d50*/  LDG.E.U16 R62, desc[UR8][R44.64] ;  /* 0x000000082c3e7981 */ /* 0x000364000c1e1500 */
[----:B------:R-:W-:-:S02]  /*0d60*/  IMAD R75, R7, 0x2, R73 ;  /* 0x00000002074b7824 */ /* 0x000fc400078e0249 */
[----:B------:R-:W5:Y:S01]  /*0d70*/  LDG.E.U16 R63, desc[UR8][R48.64] ;  /* 0x00000008303f7981 */ /* 0x000f62000c1e1500 */
[----:B0-----:R-:W-:-:S03]  /*0d80*/  LEA R42, P0, R77, R4, 0x1 ;  /* 0x000000044d2a7211 */ /* 0x001fc600078008ff */
[----:B------:R0:W5:Y:S01]  /*0d90*/  LDG.E.U16 R64, desc[UR8][R40.64] ;  /* 0x0000000828407981 */ /* 0x000162000c1e1500 */
[----:B------:R-:W-:Y:S01]  /*0da0*/  LEA.HI.X.SX32 R43, R77, R2, 0x1, P0 ;  /* 0x000000024d2b7211 */ /* 0x000fe200000f0eff */
[----:B------:R-:W-:Y:S01]  /*0db0*/  IMAD R77, R7, 0x2, R75 ;  /* 0x00000002074d7824 */ /* 0x000fe200078e024b */
[-C--:B------:R-:W-:Y:S01]  /*0dc0*/  LEA R52, P0, R79, R4.reuse, 0x1 ;  /* 0x000000044f347211 */ /* 0x080fe200078008ff */
[----:B------:R0:W5:Y:S01]  /*0dd0*/  LDG.E.U16 R66, desc[UR8][R50.64] ;  /* 0x0000000832427981 */ /* 0x000162000c1e1500 */
[----:B-1----:R-:W-:Y:S02]  /*0de0*/  LEA R44, P1, R69, R4, 0x1 ;  /* 0x00000004452c7211 */ /* 0x002fe400078208ff */
[-C--:B------:R-:W-:Y:S01]  /*0df0*/  LEA.HI.X.SX32 R53, R79, R2.reuse, 0x1, P0 ;  /* 0x000000024f357211 */ /* 0x080fe200000f0eff */
[----:B------:R1:W5:Y:S01]  /*0e00*/  LDG.E.U16 R67, desc[UR8][R42.64] ;  /* 0x000000082a437981 */ /* 0x000362000c1e1500 */
[----:B------:R-:W-:Y:S02]  /*0e10*/  LEA R79, R7, R77, 0x1 ;  /* 0x0000004d074f7211 */ /* 0x000fe400078e08ff */
[----:B------:R-:W-:Y:S01]  /*0e20*/  LEA.HI.X.SX32 R45, R69, R2, 0x1, P1 ;  /* 0x00000002452d7211 */ /* 0x000fe200008f0eff */
[----:B------:R1:W5:Y:S02]  /*0e30*/  LDG.E.U16 R68, desc[UR8][R52.64] ;  /* 0x0000000834447981 */ /* 0x000364000c1e1500 */
[----:B------:R-:W-:Y:S01]  /*0e40*/  IMAD R69, R7, 0x2, R79 ;  /* 0x0000000207457824 */ /* 0x000fe200078e024f */
[-C--:B0-----:R-:W-:Y:S01]  /*0e50*/  LEA R40, P0, R73, R4.reuse, 0x1 ;  /* 0x0000000449287211 */ /* 0x081fe200078008ff */
[----:B------:R0:W5:Y:S03]  /*0e60*/  LDG.E.U16 R72, desc[UR8][R44.64] ;  /* 0x000000082c487981 */ /* 0x000166000c1e1500 */
[----:B------:R-:W-:-:S02]  /*0e70*/  LEA R48, P1, R69, R4, 0x1 ;  /* 0x0000000445307211 */ /* 0x000fc400078208ff */
[-C--:B------:R-:W-:Y:S02]  /*0e80*/  LEA.HI.X.SX32 R41, R73, R2.reuse, 0x1, P0 ;  /* 0x0000000249297211 */ /* 0x080fe400000f0eff */
[----:B------:R-:W-:Y:S01]  /*0e90*/  LEA.HI.X.SX32 R49, R69, R2, 0x1, P1 ;  /* 0x0000000245317211 */ /* 0x000fe200008f0eff */
[----:B------:R-:W-:Y:S01]  /*0ea0*/  IMAD R69, R7, 0x2, R69 ;  /* 0x0000000207457824 */ /* 0x000fe200078e0245 */
[-C--:B------:R-:W-:Y:S01]  /*0eb0*/  LEA R50, P0, R81, R4.reuse, 0x1 ;  /* 0x0000000451327211 */ /* 0x080fe200078008ff */
[----:B------:R0:W5:Y:S01]  /*0ec0*/  LDG.E.U16 R76, desc[UR8][R40.64] ;  /* 0x00000008284c7981 */ /* 0x000162000c1e1500 */
[----:B-1----:R-:W-:Y:S02]  /*0ed0*/  LEA R42, P1, R85, R4, 0x1 ;  /* 0x00000004552a7211 */ /* 0x002fe400078208ff */
[-C--:B------:R-:W-:Y:S01]  /*0ee0*/  LEA.HI.X.SX32 R51, R81, R2.reuse, 0x1, P0 ;  /* 0x0000000251337211 */ /* 0x080fe200000f0eff */
[----:B------:R1:W5:Y:S01]  /*0ef0*/  LDG.E.U16 R78, desc[UR8][R48.64] ;  /* 0x00000008304e7981 */ /* 0x000362000c1e1500 */
[----:B------:R-:W-:-:S02]  /*0f00*/  LEA.HI.X.SX32 R43, R85, R2, 0x1, P1 ;  /* 0x00000002552b7211 */ /* 0x000fc400008f0eff */
[-C--:B------:R-:W-:Y:S01]  /*0f10*/  LEA R52, P0, R75, R4.reuse, 0x1 ;  /* 0x000000044b347211 */ /* 0x080fe200078008ff */
[----:B------:R1:W5:Y:S01]  /*0f20*/  LDG.E.U16 R70, desc[UR8][R50.64] ;  /* 0x0000000832467981 */ /* 0x000362000c1e1500 */
[----:B0-----:R-:W-:Y:S02]  /*0f30*/  LEA R44, P1, R69, R4, 0x1 ;  /* 0x00000004452c7211 */ /* 0x001fe400078208ff */
[-C--:B------:R-:W-:Y:S01]  /*0f40*/  LEA.HI.X.SX32 R53, R75, R2.reuse, 0x1, P0 ;  /* 0x000000024b357211 */ /* 0x080fe200000f0eff */
[----:B------:R0:W5:Y:S01]  /*0f50*/  LDG.E.U16 R73, desc[UR8][R42.64] ;  /* 0x000000082a497981 */ /* 0x000162000c1e1500 */
[----:B------:R-:W-:Y:S01]  /*0f60*/  LEA.HI.X.SX32 R45, R69, R2, 0x1, P1 ;  /* 0x00000002452d7211 */ /* 0x000fe200008f0eff */
[----:B------:R-:W-:Y:S01]  /*0f70*/  IMAD R69, R7, 0x2, R69 ;  /* 0x0000000207457824 */ /* 0x000fe200078e0245 */
[-C--:B------:R-:W-:Y:S01]  /*0f80*/  LEA R40, P0, R83, R4.reuse, 0x1 ;  /* 0x0000000453287211 */ /* 0x080fe200078008ff */
[----:B------:R0:W5:Y:S01]  /*0f90*/  LDG.E.U16 R75, desc[UR8][R52.64] ;  /* 0x00000008344b7981 */ /* 0x000162000c1e1500 */
[----:B-1----:R-:W-:-:S02]  /*0fa0*/  LEA R48, P1, R71, R4, 0x1 ;  /* 0x0000000447307211 */ /* 0x002fc400078208ff */
[-C--:B------:R-:W-:Y:S01]  /*0fb0*/  LEA.HI.X.SX32 R41, R83, R2.reuse, 0x1, P0 ;  /* 0x0000000253297211 */ /* 0x080fe200000f0eff */
[----:B------:R1:W5:Y:S01]  /*0fc0*/  LDG.E.U16 R80, desc[UR8][R44.64] ;  /* 0x000000082c507981 */ /* 0x000362000c1e1500 */
[----:B------:R-:W-:Y:S02]  /*0fd0*/  LEA.HI.X.SX32 R49, R71, R2, 0x1, P1 ;  /* 0x0000000247317211 */ /* 0x000fe400008f0eff */
[-C--:B------:R-:W-:Y:S01]  /*0fe0*/  LEA R50, P0, R77, R4.reuse, 0x1 ;  /* 0x000000044d327211 */ /* 0x080fe200078008ff */
[----:B------:R1:W5:Y:S01]  /*0ff0*/  LDG.E.U16 R71, desc[UR8][R40.64] ;  /* 0x0000000828477981 */ /* 0x000362000c1e1500 */
[----:B0-----:R-:W-:Y:S02]  /*1000*/  LEA R42, P1, R69, R4, 0x1 ;  /* 0x00000004452a7211 */ /* 0x001fe400078208ff */
[-C--:B------:R-:W-:Y:S01]  /*1010*/  LEA.HI.X.SX32 R51, R77, R2.reuse, 0x1, P0 ;  /* 0x000000024d337211 */ /* 0x080fe200000f0eff */
[----:B------:R0:W5:Y:S01]  /*1020*/  LDG.E.U16 R74, desc[UR8][R48.64] ;  /* 0x00000008304a7981 */ /* 0x000162000c1e1500 */
[----:B------:R-:W-:-:S02]  /*1030*/  LEA.HI.X.SX32 R43, R69, R2, 0x1, P1 ;  /* 0x00000002452b7211 */ /* 0x000fc400008f0eff */
[C---:B------:R-:W-:Y:S01]  /*1040*/  LEA R52, P0, R59.reuse, R4, 0x1 ;  /* 0x000000043b347211 */ /* 0x040fe200078008ff */
[----:B------:R-:W5:Y:S04]  /*1050*/  LDG.E.U16 R50, desc[UR8][R50.64] ;  /* 0x0000000832327981 */ /* 0x000f68000c1e1500 */
[----:B------:R-:W5:Y:S01]  /*1060*/  LDG.E.U16 R42, desc[UR8][R42.64] ;  /* 0x000000082a2a7981 */ /* 0x000f62000c1e1500 */
[----:B------:R-:W-:Y:S01]  /*1070*/  LEA.HI.X.SX32 R53, R59, R2, 0x1, P0 ;  /* 0x000000023b357211 */ /* 0x000fe200000f0eff */
[----:B------:R-:W-:Y:S01]  /*1080*/  IMAD R7, R7, 0x2, R69 ;  /* 0x0000000207077824 */ /* 0x000fe200078e0245 */
[-C--:B-1----:R-:W-:Y:S02]  /*1090*/  LEA R44, P0, R61, R4.reuse, 0x1 ;  /* 0x000000043d2c7211 */ /* 0x082fe400078008ff */
[----:B------:R-:W-:Y:S01]  /*10a0*/  LEA R40, P1, R65, R4, 0x1 ;  /* 0x0000000441287211 */ /* 0x000fe200078208ff */
[----:B------:R-:W5:Y:S01]  /*10b0*/  LDG.E.U16 R52, desc[UR8][R52.64] ;  /* 0x0000000834347981 */ /* 0x000f62000c1e1500 */
[----:B------:R-:W-:-:S02]  /*10c0*/  LEA.HI.X.SX32 R45, R61, R2, 0x1, P0 ;  /* 0x000000023d2d7211 */ /* 0x000fc400000f0eff */
[----:B------:R-:W-:Y:S02]  /*10d0*/  LEA.HI.X.SX32 R41, R65, R2, 0x1, P1 ;  /* 0x0000000241297211 */ /* 0x000fe400008f0eff */
[-C--:B0-----:R-:W-:Y:S01]  /*10e0*/  LEA R48, P0, R79, R4.reuse, 0x1 ;  /* 0x000000044f307211 */ /* 0x081fe200078008ff */
[----:B------:R-:W5:Y:S01]  /*10f0*/  LDG.E.U16 R44, desc[UR8][R44.64] ;  /* 0x000000082c2c7981 */ /* 0x000f62000c1e1500 */
[----:B------:R-:W-:Y:S02]  /*1100*/  LEA R58, P1, R7, R4, 0x1 ;  /* 0x00000004073a7211 */ /* 0x000fe400078208ff */
[-C--:B------:R-:W-:Y:S01]  /*1110*/  LEA.HI.X.SX32 R49, R79, R2.reuse, 0x1, P0 ;  /* 0x000000024f317211 */ /* 0x080fe200000f0eff */
[----:B------:R-:W5:Y:S01]  /*1120*/  LDG.E.U16 R40, desc[UR8][R40.64] ;  /* 0x0000000828287981 */ /* 0x000f62000c1e1500 */
[----:B------:R-:W-:-:S03]  /*1130*/  LEA.HI.X.SX32 R59, R7, R2, 0x1, P1 ;  /* 0x00000002073b7211 */ /* 0x000fc600008f0eff */
[----:B------:R-:W5:Y:S04]  /*1140*/  LDG.E.U16 R48, desc[UR8][R48.64] ;  /* 0x0000000830307981 */ /* 0x000f68000c1e1500 */
[----:B------:R-:W5:Y:S01]  /*1150*/  LDG.E.U16 R58, desc[UR8][R58.64] ;  /* 0x000000083a3a7981 */ /* 0x000f62000c1e1500 */
[----:B------:R-:W0:Y:S01]  /*1160*/  S2UR UR5, SR_CgaCtaId ;  /* 0x00000000000579c3 */ /* 0x000e220000008800 */
[----:B------:R-:W-:Y:S02]  /*1170*/  SHF.R.S32.HI R2, RZ, 0x8, R125 ;  /* 0x00000008ff027819 */ /* 0x000fe4000001147d */
[----:B------:R-:W-:Y:S02]  /*1180*/  SHF.L.U32 R7, R0, 0x1, RZ ;  /* 0x0000000100077819 */ /* 0x000fe400000006ff */
[----:B------:R-:W-:-:S04]  /*1190*/  SGXT R0, R2, 0x1 ;  /* 0x000000010200781a */ /* 0x000fc80000000200 */
[----:B------:R-:W-:Y:S01]  /*11a0*/  LOP3.LUT R0, R7, 0x210, R0, 0x78, !PT ;  /* 0x0000021007007812 */ /* 0x000fe200078e7800 */
[----:B0-----:R-:W-:-:S03]  /*11b0*/  ULEA UR5, UR5, UR4, 0x18 ;  /* 0x0000000405057291 */ /* 0x001fc6000f8ec0ff */
[----:B------:R-:W-:-:S06]  /*11c0*/  LOP3.LUT R2, R0, 0x40, RZ, 0x3c, !PT ;  /* 0x0000004000027812 */ /* 0x000fcc00078e3cff */
[----:B--2---:R0:W-:Y:S04]  /*11d0*/  STS.U16 [R0+UR5], R3 ;  /* 0x0000000300007988 */ /* 0x0041e80008000405 */
[----:B------:R-:W-:Y:S01]  /*11e0*/  STS.U16 [R0+UR5+0x1000], R9 ;  /* 0x0010000900007988 */ /* 0x000fe20008000405 */
[----:B0-----:R-:W-:-:S03]  /*11f0*/  LOP3.LUT R3, R0, 0x20, RZ, 0x3c, !PT ;  /* 0x0000002000037812 */ /* 0x001fc600078e3cff */
[----:B------:R-:W-:Y:S04]  /*1200*/  STS.U16 [R0+UR5+0x2000], R13 ;  /* 0x0020000d00007988 */ /* 0x000fe80008000405 */
[----:B------:R-:W-:Y:S04]  /*1210*/  STS.U16 [R0+UR5+0x3000], R17 ;  /* 0x0030001100007988 */ /* 0x000fe80008000405 */
[----:B---3--:R-:W-:Y:S04]  /*1220*/  STS.U16 [R0+UR5+0x4000], R21 ;  /* 0x0040001500007988 */ /* 0x008fe80008000405 */
[----:B----4-:R-:W-:Y:S01]  /*1230*/  STS.U16 [R0+UR5+0x5000], R25 ;  /* 0x0050001900007988 */ /* 0x010fe20008000405 */
[----:B------:R-:W-:-:S03]  /*1240*/  UISETP.GE.AND UP0, UPT, UR7, 0x1, UPT ;  /* 0x000000010700788c */ /* 0x000fc6000bf06270 */
[----:B-----5:R-:W-:Y:S04]  /*1250*/  STS.U16 [R0+UR5+0x6000], R29 ;  /* 0x0060001d00007988 */ /* 0x020fe80008000405 */
[----:B------:R-:W-:Y:S04]  /*1260*/  STS.U16 [R0+UR5+0x7000], R33 ;  /* 0x0070002100007988 */ /* 0x000fe80008000405 */
[----:B------:R-:W-:Y:S01]  /*1270*/  STS.U16 [R0+UR5+0x8000], R37 ;  /* 0x0080002500007988 */ /* 0x000fe20008000405 */
[----:B------:R-:W-:Y:S02]  /*1280*/  IMAD.MOV.U32 R102, RZ, RZ, 0x3f800000 ;  /* 0x3f800000ff667424 */ /* 0x000fe400078e00ff */
[----:B------:R-:W-:Y:S01]  /*1290*/  IMAD.MOV.U32 R101, RZ, RZ, 0x3f800000 ;  /* 0x3f800000ff657424 */ /* 0x000fe200078e00ff */
[----:B------:R-:W-:Y:S04]  /*12a0*/  STS.U16 [R0+UR5+0x9000], R47 ;  /* 0x0090002f00007988 */ /* 0x000fe80008000405 */
        /* <DEDUP_REMOVED lines=21> */
[----:B------:R0:W-:Y:S04]  /*1400*/  STS.U16 [R3+UR5+0xf400], R80 ;  /* 0x00f4005003007988 */ /* 0x0001e80008000405 */
[----:B------:R-:W-:Y:S01]  /*1410*/  STS.U16 [R2+UR5+0x800], R6 ;  /* 0x0008000602007988 */ /* 0x000fe20008000405 */
[----:B0-----:R-:W-:-:S03]  /*1420*/  LOP3.LUT R3, R0, 0x60, RZ, 0x3c, !PT ;  /* 0x0000006000037812 */ /* 0x001fc600078e3cff */
[----:B------:R-:W-:Y:S04]  /*1430*/  STS.U16 [R2+UR5+0x1800], R11 ;  /* 0x0018000b02007988 */ /* 0x000fe80008000405 */
[----:B------:R-:W-:Y:S04]  /*1440*/  STS.U16 [R2+UR5+0x2800], R15 ;  /* 0x0028000f02007988 */ /* 0x000fe80008000405 */
[----:B------:R-:W-:Y:S04]  /*1450*/  STS.U16 [R2+UR5+0x3800], R19 ;  /* 0x0038001302007988 */ /* 0x000fe80008000405 */
[----:B------:R0:W-:Y:S04]  /*1460*/  STS.U16 [R2+UR5+0x4800], R23 ;  /* 0x0048001702007988 */ /* 0x0001e80008000405 */
[----:B------:R1:W-:Y:S04]  /*1470*/  STS.U16 [R2+UR5+0x5800], R27 ;  /* 0x0058001b02007988 */ /* 0x0003e80008000405 */
[----:B------:R2:W-:Y:S04]  /*1480*/  STS.U16 [R2+UR5+0x6800], R31 ;  /* 0x0068001f02007988 */ /* 0x0005e80008000405 */
[----:B------:R3:W-:Y:S04]  /*1490*/  STS.U16 [R2+UR5+0x7800], R35 ;  /* 0x0078002302007988 */ /* 0x0007e80008000405 */
[----:B------:R4:W-:Y:S04]  /*14a0*/  STS.U16 [R2+UR5+0x8800], R39 ;  /* 0x0088002702007988 */ /* 0x0009e80008000405 */
        /* <DEDUP_REMOVED lines=8> */
[----:B------:R-:W-:Y:S01]  /*1530*/  IMAD.MOV.U32 R80, RZ, RZ, -0x800000 ;  /* 0xff800000ff507424 */ /* 0x000fe200078e00ff */
[----:B0-----:R-:W-:Y:S01]  /*1540*/  CS2R R22, SRZ ;  /* 0x0000000000167805 */ /* 0x001fe2000001ff00 */
[----:B------:R-:W-:Y:S01]  /*1550*/  IMAD.MOV.U32 R76, RZ, RZ, -0x800000 ;  /* 0xff800000ff4c7424 */ /* 0x000fe200078e00ff */
[----:B------:R0:W-:Y:S01]  /*1560*/  STS.U16 [R3+UR5+0x1c00], R12 ;  /* 0x001c000c03007988 */ /* 0x0001e20008000405 */
[----:B------:R-:W-:-:S02]  /*1570*/  CS2R R14, SRZ ;  /* 0x00000000000e7805 */ /* 0x000fc4000001ff00 */
[----:B------:R-:W-:Y:S02]  /*1580*/  CS2R R18, SRZ ;  /* 0x0000000000127805 */ /* 0x000fe4000001ff00 */
[----:B-1----:R-:W-:Y:S01]  /*1590*/  CS2R R26, SRZ ;  /* 0x00000000001a7805 */ /* 0x002fe2000001ff00 */
[----:B------:R1:W-:Y:S01]  /*15a0*/  STS.U16 [R3+UR5+0x2c00], R16 ;  /* 0x002c001003007988 */ /* 0x0003e20008000405 */
[----:B--2---:R-:W-:Y:S02]  /*15b0*/  CS2R R30, SRZ ;  /* 0x00000000001e7805 */ /* 0x004fe4000001ff00 */
[----:B---3--:R-:W-:Y:S02]  /*15c0*/  CS2R R34, SRZ ;  /* 0x0000000000227805 */ /* 0x008fe4000001ff00 */
[----:B----4-:R-:W-:Y:S01]  /*15d0*/  CS2R R38, SRZ ;  /* 0x0000000000267805 */ /* 0x010fe2000001ff00 */
[----:B------:R2:W-:Y:S01]  /*15e0*/  STS.U16 [R3+UR5+0x3c00], R20 ;  /* 0x003c001403007988 */ /* 0x0005e20008000405 */
[----:B-----5:R-:W-:-:S02]  /*15f0*/  CS2R R42, SRZ ;  /* 0x00000000002a7805 */ /* 0x020fc4000001ff00 */
[----:B0-----:R-:W-:Y:S02]  /*1600*/  CS2R R12, SRZ ;  /* 0x00000000000c7805 */ /* 0x001fe4000001ff00 */
[----:B------:R-:W-:Y:S01]  /*1610*/  CS2R R50, SRZ ;  /* 0x0000000000327805 */ /* 0x000fe2000001ff00 */
[----:B------:R0:W-:Y:S01]  /*1620*/  STS.U16 [R3+UR5+0x4c00], R24 ;  /* 0x004c001803007988 */ /* 0x0001e20008000405 */
[----:B------:R-:W-:Y:S02]  /*1630*/  CS2R R60, SRZ ;  /* 0x00000000003c7805 */ /* 0x000fe4000001ff00 */
[----:B-1----:R-:W-:Y:S02]  /*1640*/  CS2R R16, SRZ ;  /* 0x0000000000107805 */ /* 0x002fe4000001ff00 */
[----:B------:R-:W-:Y:S01]  /*1650*/  CS2R R72, SRZ ;  /* 0x0000000000487805 */ /* 0x000fe2000001ff00 */
[----:B------:R1:W-:Y:S01]  /*1660*/  STS.U16 [R3+UR5+0x5c00], R28 ;  /* 0x005c001c03007988 */ /* 0x0003e20008000405 */
[----:B------:R-:W-:-:S02]  /*1670*/  CS2R R74, SRZ ;  /* 0x00000000004a7805 */ /* 0x000fc4000001ff00 */
[----:B--2---:R-:W-:Y:S02]  /*1680*/  CS2R R20, SRZ ;  /* 0x0000000000147805 */ /* 0x004fe4000001ff00 */
[----:B------:R-:W-:Y:S01]  /*1690*/  CS2R R54, SRZ ;  /* 0x0000000000367805 */ /* 0x000fe2000001ff00 */
[----:B------:R2:W-:Y:S01]  /*16a0*/  STS.U16 [R3+UR5+0x6c00], R32 ;  /* 0x006c002003007988 */ /* 0x0005e20008000405 */
[----:B------:R-:W-:Y:S02]  /*16b0*/  CS2R R64, SRZ ;  /* 0x0000000000407805 */ /* 0x000fe4000001ff00 */
[----:B0-----:R-:W-:Y:S02]  /*16c0*/  CS2R R24, SRZ ;  /* 0x0000000000187805 */ /* 0x001fe4000001ff00 */
[----:B------:R-:W-:Y:S01]  /*16d0*/  CS2R R66, SRZ ;  /* 0x0000000000427805 */ /* 0x000fe2000001ff00 */
[----:B------:R0:W-:Y:S01]  /*16e0*/  STS.U16 [R3+UR5+0x7c00], R36 ;  /* 0x007c002403007988 */ /* 0x0001e20008000405 */
[----:B------:R-:W-:-:S02]  /*16f0*/  CS2R R68, SRZ ;  /* 0x0000000000447805 */ /* 0x000fc4000001ff00 */
[----:B-1----:R-:W-:Y:S02]  /*1700*/  CS2R R28, SRZ ;  /* 0x00000000001c7805 */ /* 0x002fe4000001ff00 */
[----:B------:R-:W-:Y:S01]  /*1710*/  CS2R R70, SRZ ;  /* 0x0000000000467805 */ /* 0x000fe2000001ff00 */
[----:B------:R1:W-:Y:S01]  /*1720*/  STS.U16 [R3+UR5+0x8c00], R46 ;  /* 0x008c002e03007988 */ /* 0x0003e20008000405 */
[C---:B------:R-:W-:Y:S02]  /*1730*/  LOP3.LUT R0, R125.reuse, 0x1ff, RZ, 0xc0, !PT ;  /* 0x000001ff7d007812 */ /* 0x040fe400078ec0ff */
[----:B--2---:R-:W-:Y:S02]  /*1740*/  CS2R R32, SRZ ;  /* 0x0000000000207805 */ /* 0x004fe4000001ff00 */
[C---:B------:R-:W-:Y:S01]  /*1750*/  LOP3.LUT R2, R125.reuse, 0x7, RZ, 0xc0, !PT ;  /* 0x000000077d027812 */ /* 0x040fe200078ec0ff */
[----:B------:R2:W-:Y:S01]  /*1760*/  STS.U16 [R3+UR5+0x9c00], R56 ;  /* 0x009c003803007988 */ /* 0x0005e20008000405 */
[----:B------:R-:W-:-:S02]  /*1770*/  SHF.L.U32 R6, R125, 0x1, RZ ;  /* 0x000000017d067819 */ /* 0x000fc400000006ff */
[----:B0-----:R-:W-:Y:S01]  /*1780*/  CS2R R36, SRZ ;  /* 0x0000000000247805 */ /* 0x001fe2000001ff00 */
[----:B------:R0:W-:Y:S01]  /*1790*/  STS.U16 [R3+UR5+0xac00], R63 ;  /* 0x00ac003f03007988 */ /* 0x0001e20008000405 */
[----:B-1----:R-:W-:-:S03]  /*17a0*/  CS2R R46, SRZ ;  /* 0x00000000002e7805 */ /* 0x002fc6000001ff00 */
[----:B------:R1:W-:Y:S01]  /*17b0*/  STS.U16 [R3+UR5+0xbc00], R52 ;  /* 0x00bc003403007988 */ /* 0x0003e20008000405 */
[----:B--2---:R-:W-:-:S03]  /*17c0*/  CS2R R56, SRZ ;  /* 0x0000000000387805 */ /* 0x004fc6000001ff00 */
[----:B------:R2:W-:Y:S01]  /*17d0*/  STS.U16 [R3+UR5+0xcc00], R44 ;  /* 0x00cc002c03007988 */ /* 0x0005e20008000405 */
[----:B0-----:R-:W-:-:S03]  /*17e0*/  CS2R R62, SRZ ;  /* 0x00000000003e7805 */ /* 0x001fc6000001ff00 */
[----:B------:R0:W-:Y:S01]  /*17f0*/  STS.U16 [R3+UR5+0xdc00], R40 ;  /* 0x00dc002803007988 */ /* 0x0001e20008000405 */
[----:B-1----:R-:W-:-:S03]  /*1800*/  CS2R R52, SRZ ;  /* 0x0000000000347805 */ /* 0x002fc6000001ff00 */
[----:B------:R1:W-:Y:S01]  /*1810*/  STS.U16 [R3+UR5+0xec00], R48 ;  /* 0x00ec003003007988 */ /* 0x0003e20008000405 */
[----:B--2---:R-:W-:-:S03]  /*1820*/  CS2R R44, SRZ ;  /* 0x00000000002c7805 */ /* 0x004fc6000001ff00 */
[----:B------:R2:W-:Y:S01]  /*1830*/  STS.U16 [R3+UR5+0xfc00], R58 ;  /* 0x00fc003a03007988 */ /* 0x0005e20008000405 */
[----:B0-----:R-:W-:Y:S02]  /*1840*/  CS2R R40, SRZ ;  /* 0x0000000000287805 */ /* 0x001fe4000001ff00 */
[----:B-1----:R-:W-:Y:S02]  /*1850*/  CS2R R48, SRZ ;  /* 0x0000000000307805 */ /* 0x002fe4000001ff00 */
[----:B--2---:R-:W-:Y:S01]  /*1860*/  CS2R R58, SRZ ;  /* 0x00000000003a7805 */ /* 0x004fe2000001ff00 */
[----:B------:R-:W-:Y:S06]  /*1870*/  BRA.U !UP0, `(.L_x_0) ;  /* 0x0000001508647547 */ /* 0x000fec000b800000 */
[----:B------:R-:W0:Y:S01]  /*1880*/  LDC.64 R102, c[0x0][0x3c0] ;  /* 0x0000f000ff667b82 */ /* 0x000e220000000a00 */
[----:B------:R-:W-:Y:S01]  /*1890*/  IMAD.SHL.U32 R100, R0, 0x2, RZ ;  /* 0x0000000200647824 */ /* 0x000fe200078e00ff */
[C---:B------:R-:W-:Y:S01]  /*18a0*/  LOP3.LUT R0, R125.reuse, 0x180, RZ, 0xc0, !PT ;  /* 0x000001807d007812 */ /* 0x040fe200078ec0ff */
[----:B------:R-:W1:Y:S01]  /*18b0*/  LDCU UR4, c[0x0][0x3c8] ;  /* 0x00007900ff0477ac */ /* 0x000e620008000800 */
[--C-:B------:R-:W-:Y:S01]  /*18c0*/  SHF.R.S32.HI R7, RZ, 0x2, R125.reuse ;  /* 0x00000002ff077819 */ /* 0x100fe2000001147d */
[----:B------:R-:W-:Y:S01]  /*18d0*/  IMAD R5, R2, 0x210, RZ ;  /* 0x0000021002057824 */ /* 0x000fe200078e02ff */
[----:B------:R-:W-:Y:S01]  /*18e0*/  LOP3.LUT R4, R6, 0x10, RZ, 0xc0, !PT ;  /* 0x0000001006047812 */ /* 0x000fe200078ec0ff */
[----:B------:R-:W2:Y:S01]  /*18f0*/  LDCU.64 UR10, c[0x0][0x388] ;  /* 0x00007100ff0a77ac */ /* 0x000ea20008000a00 */
[----:B------:R-:W-:Y:S01]  /*1900*/  SHF.R.U32.HI R3, RZ, 0x3, R0 ;  /* 0x00000003ff037819 */ /* 0x000fe20000011600 */
[----:B------:R-:W-:Y:S01]  /*1910*/  IMAD.SHL.U32 R0, R125, 0x20, RZ ;  /* 0x000000207d007824 */ /* 0x000fe200078e00ff */
[----:B------:R-:W-:Y:S01]  /*1920*/  SGXT R7, R7, 0x1 ;  /* 0x000000010707781a */ /* 0x000fe20000000200 */
[----:B------:R-:W3:Y:S01]  /*1930*/  LDC.64 R120, c[0x0][0x3d0] ;  /* 0x0000f400ff787b82 */ /* 0x000ee20000000a00 */
[----:B------:R-:W-:Y:S01]  /*1940*/  LOP3.LUT R4, R4, 0x1e0, R125, 0xf8, !PT ;  /* 0x000001e004047812 */ /* 0x000fe200078ef87d */
[----:B------:R-:W4:Y:S01]  /*1950*/  LDCU.64 UR12, c[0x0][0x390] ;  /* 0x00007200ff0c77ac */ /* 0x000f220008000a00 */
[----:B------:R-:W-:-:S02]  /*1960*/  LOP3.LUT R100, R100, R3, RZ, 0x3c, !PT ;  /* 0x0000000364647212 */ /* 0x000fc400078e3cff */
[----:B------:R-:W-:Y:S02]  /*1970*/  CS2R R20, SRZ ;  /* 0x0000000000147805 */ /* 0x000fe4000001ff00 */
[----:B------:R-:W-:Y:S02]  /*1980*/  LOP3.LUT R3, R125, 0x10, RZ, 0xc0, !PT ;  /* 0x000000107d037812 */ /* 0x000fe400078ec0ff */
[----:B------:R-:W-:Y:S02]  /*1990*/  CS2R R22, SRZ ;  /* 0x0000000000167805 */ /* 0x000fe4000001ff00 */
[----:B------:R-:W-:Y:S01]  /*19a0*/  LOP3.LUT R7, R7, 0x90, RZ, 0xc0, !PT ;  /* 0x0000009007077812 */ /* 0x000fe200078ec0ff */
[----:B------:R-:W5:Y:S01]  /*19b0*/  LDC R15, c[0x0][0x3d8] ;  /* 0x0000f600ff0f7b82 */ /* 0x000f620000000800 */
[----:B------:R-:W-:Y:S02]  /*19c0*/  LOP3.LUT R4, R5, R4, RZ, 0x3c, !PT ;  /* 0x0000000405047212 */ /* 0x000fe400078e3cff */
[----:B------:R-:W-:-:S02]  /*19d0*/  CS2R R16, SRZ ;  /* 0x0000000000107805 */ /* 0x000fc4000001ff00 */
[----:B------:R-:W-:Y:S02]  /*19e0*/  SHF.R.S32.HI R8, RZ, 0x6, R125 ;  /* 0x00000006ff087819 */ /* 0x000fe4000001147d */
[----:B------:R-:W-:Y:S02]  /*19f0*/  CS2R R18, SRZ ;  /* 0x0000000000127805 */ /* 0x000fe4000001ff00 */
[----:B------:R-:W-:Y:S01]  /*1a00*/  LEA R5, R3, UR5, 0x8 ;  /* 0x0000000503057c11 */ /* 0x000fe2000f8e40ff */
[----:B0-----:R-:W-:Y:S01]  /*1a10*/  IMAD R102, R102, UR6, RZ ;  /* 0x0000000666667c24 */ /* 0x001fe2000f8e02ff */
[----:B------:R-:W-:Y:S01]  /*1a20*/  LOP3.LUT R9, R7, 0x60, R0, 0xf8, !PT ;  /* 0x0000006007097812 */ /* 0x000fe200078ef800 */
[----:B------:R-:W-:Y:S01]  /*1a30*/  IMAD R7, R2, 0x110, RZ ;  /* 0x0000011002077824 */ /* 0x000fe200078e02ff */
[----:B------:R-:W-:Y:S01]  /*1a40*/  LOP3.LUT R0, R125, 0x7f, RZ, 0xc0, !PT ;  /* 0x0000007f7d007812 */ /* 0x000fe200078ec0ff */
[--C-:B------:R-:W-:Y:S01]  /*1a50*/  IMAD R11, R3, -0xf0, R5.reuse ;  /* 0xffffff10030b7824 */ /* 0x100fe200078e0205 */
[----:B------:R-:W-:Y:S01]  /*1a60*/  SGXT R2, R8, 0x1 ;  /* 0x000000010802781a */ /* 0x000fe20000000200 */
[----:B------:R-:W-:Y:S01]  /*1a70*/  IMAD.IADD R3, R4, 0x1, R5 ;  /* 0x0000000104037824 */ /* 0x000fe200078e0205 */
[----:B------:R-:W-:-:S02]  /*1a80*/  LOP3.LUT R4, R7, 0x30, R6, 0x78, !PT ;  /* 0x0000003007047812 */ /* 0x000fc400078e7806 */
[----:B------:R-:W-:Y:S02]  /*1a90*/  CS2R R24, SRZ ;  /* 0x0000000000187805 */ /* 0x000fe4000001ff00 */
[----:B------:R-:W-:Y:S01]  /*1aa0*/  LOP3.LUT R5, R2, 0x90, RZ, 0xc0, !PT ;  /* 0x0000009002057812 */ /* 0x000fe200078ec0ff */
[----:B-1----:R-:W-:Y:S01]  /*1ab0*/  IMAD R2, R0, UR4, RZ ;  /* 0x0000000400027c24 */ /* 0x002fe2000f8e02ff */
[----:B------:R-:W-:Y:S01]  /*1ac0*/  SHF.L.U32 R0, R102, 0x1, RZ ;  /* 0x0000000166007819 */ /* 0x000fe200000006ff */
[----:B---3--:R-:W-:Y:S01]  /*1ad0*/  IMAD R120, R120, UR6, RZ ;  /* 0x0000000678787c24 */ /* 0x008fe2000f8e02ff */
[----:B------:R-:W-:Y:S01]  /*1ae0*/  SHF.R.U32.HI R10, RZ, 0x7, R125 ;  /* 0x00000007ff0a7819 */ /* 0x000fe2000001167d */
[----:B------:R-:W-:Y:S01]  /*1af0*/  IMAD.SHL.U32 R7, R2, 0x2, RZ ;  /* 0x0000000202077824 */ /* 0x000fe200078e00ff */
[----:B------:R-:W-:Y:S01]  /*1b00*/  LOP3.LUT R8, R125, 0xf, RZ, 0xc0, !PT ;  /* 0x0000000f7d087812 */ /* 0x000fe200078ec0ff */
[----:B------:R-:W-:Y:S01]  /*1b10*/  IMAD.HI R102, R102, 0x2, RZ ;  /* 0x0000000266667827 */ /* 0x000fe200078e02ff */
[----:B------:R-:W-:-:S02]  /*1b20*/  LOP3.LUT R5, R5, 0x37e, R6, 0x78, !PT ;  /* 0x0000037e05057812 */ /* 0x000fc400078e7806 */
[----:B------:R-:W-:Y:S02]  /*1b30*/  CS2R R26, SRZ ;  /* 0x00000000001a7805 */ /* 0x000fe4000001ff00 */
[----:B--2---:R-:W-:Y:S01]  /*1b40*/  IADD3 R113, P0, P1, R7, UR10, R0 ;  /* 0x0000000a07717c10 */ /* 0x004fe2000f91e000 */
[----:B------:R-:W-:Y:S01]  /*1b50*/  IMAD.HI R7, R2, 0x2, RZ ;  /* 0x0000000202077827 */ /* 0x000fe200078e02ff */
[----:B------:R-:W-:Y:S02]  /*1b60*/  SGXT.U32 R0, R10, 0x2 ;  /* 0x000000020a00781a */ /* 0x000fe40000000000 */
[----:B------:R-:W-:Y:S02]  /*1b70*/  CS2R R28, SRZ ;  /* 0x00000000001c7805 */ /* 0x000fe4000001ff00 */
[----:B------:R-:W-:Y:S01]  /*1b80*/  LOP3.LUT R6, R9, 0x10, R6, 0x78, !PT ;  /* 0x0000001009067812 */ /* 0x000fe200078e7806 */
[----:B------:R-:W-:Y:S01]  /*1b90*/  IMAD R10, R8, R121, RZ ;  /* 0x00000079080a7224 */ /* 0x000fe200078e02ff */
[----:B------:R-:W-:Y:S01]  /*1ba0*/  SHF.R.U32.HI R9, RZ, 0x4, R125 ;  /* 0x00000004ff097819 */ /* 0x000fe2000001167d */
[----:B------:R-:W-:Y:S01]  /*1bb0*/  IMAD R2, R0, R103, RZ ;  /* 0x0000006700027224 */ /* 0x000fe200078e02ff */
[----:B------:R-:W-:Y:S01]  /*1bc0*/  IADD3.X R13, PT, PT, R7, UR11, R102, P0, P1 ;  /* 0x0000000b070d7c10 */ /* 0x000fe200087e2466 */
[----:B------:R-:W-:Y:S01]  /*1bd0*/  IMAD.SHL.U32 R12, R10, 0x2, RZ ;  /* 0x000000020a0c7824 */ /* 0x000fe200078e00ff */
[----:B------:R-:W-:Y:S01]  /*1be0*/  SGXT.U32 R0, R9, 0x5 ;  /* 0x000000050900781a */ /* 0x000fe20000000000 */
[----:B------:R-:W-:Y:S01]  /*1bf0*/  IMAD.SHL.U32 R9, R120, 0x2, RZ ;  /* 0x0000000278097824 */ /* 0x000fe200078e00ff */
[----:B------:R-:W-:Y:S01]  /*1c00*/  LEA R118, P0, R2, R113, 0x1 ;  /* 0x0000007102767211 */ /* 0x000fe200078008ff */
[C---:B------:R-:W-:Y:S01]  /*1c10*/  IMAD R8, R103.reuse, 0x4, R2 ;  /* 0x0000000467087824 */ /* 0x040fe200078e0202 */
[----:B------:R-:W-:Y:S01]  /*1c20*/  MOV R102, 0x3f800000 ;  /* 0x3f80000000667802 */ /* 0x000fe20000000f00 */
[----:B------:R-:W-:Y:S01]  /*1c30*/  IMAD.IADD R6, R6, 0x1, R11 ;  /* 0x0000000106067824 */ /* 0x000fe200078e020b */
[----:B----4-:R-:W-:Y:S01]  /*1c40*/  IADD3 R105, P4, P5, R12, UR12, R9 ;  /* 0x0000000c0c697c10 */ /* 0x010fe2000fd9e009 */
[----:B-----5:R-:W-:Y:S01]  /*1c50*/  IMAD R11, R0, R15, RZ ;  /* 0x0000000f000b7224 */ /* 0x020fe200078e02ff */
[----:B------:R-:W-:Y:S01]  /*1c60*/  LEA R0, R103, R8, 0x2 ;  /* 0x0000000867007211 */ /* 0x000fe200078e10ff */
[----:B------:R-:W-:Y:S01]  /*1c70*/  IMAD.HI R9, R10, 0x2, RZ ;  /* 0x000000020a097827 */ /* 0x000fe200078e02ff */
[----:B------:R-:W-:-:S02]  /*1c80*/  LEA R116, P1, R8, R113, 0x1 ;  /* 0x0000007108747211 */ /* 0x000fc400078208ff */
[----:B------:R-:W-:Y:S02]  /*1c90*/  CS2R R30, SRZ ;  /* 0x00000000001e7805 */ /* 0x000fe4000001ff00 */
[----:B------:R-:W-:Y:S01]  /*1ca0*/  LEA R114, P2, R0, R113, 0x1 ;  /* 0x0000007100727211 */ /* 0x000fe200078408ff */
[----:B------:R-:W-:Y:S01]  /*1cb0*/  IMAD R10, R15, 0x20, R11 ;  /* 0x000000200f0a7824 */ /* 0x000fe200078e020b */
[-C--:B------:R-:W-:Y:S01]  /*1cc0*/  LEA.HI.X.SX32 R119, R2, R13.reuse, 0x1, P0 ;  /* 0x0000000d02777211 */ /* 0x080fe200000f0eff */
[----:B------:R-:W-:Y:S01]  /*1cd0*/  IMAD R7, R103, 0x4, R0 ;  /* 0x0000000467077824 */ /* 0x000fe200078e0200 */
[-C--:B------:R-:W-:Y:S01]  /*1ce0*/  LEA.HI.X.SX32 R115, R0, R13.reuse, 0x1, P2 ;  /* 0x0000000d00737211 */ /* 0x080fe200010f0eff */
[----:B------:R-:W-:Y:S01]  /*1cf0*/  IMAD R12, R15, 0x20, R10 ;  /* 0x000000200f0c7824 */ /* 0x000fe200078e020a */
[----:B------:R-:W-:Y:S01]  /*1d00*/  LEA.HI.X.SX32 R117, R8, R13, 0x1, P1 ;  /* 0x0000000d08757211 */ /* 0x000fe200008f0eff */
[----:B------:R-:W-:Y:S01]  /*1d10*/  IMAD.HI R120, R120, 0x2, RZ ;  /* 0x0000000278787827 */ /* 0x000fe200078e02ff */
[----:B------:R-:W-:-:S02]  /*1d20*/  LEA R112, P3, R7, R113, 0x1 ;  /* 0x0000007107707211 */ /* 0x000fc400078608ff */
[----:B------:R-:W-:Y:S02]  /*1d30*/  CS2R R32, SRZ ;  /* 0x0000000000207805 */ /* 0x000fe4000001ff00 */
[----:B------:R-:W-:Y:S01]  /*1d40*/  LEA R106, P2, R12, R105, 0x1 ;  /* 0x000000690c6a7211 */ /* 0x000fe200078408ff */
[----:B------:R-:W-:Y:S01]  /*1d50*/  IMAD R0, R15, 0x20, R12 ;  /* 0x000000200f007824 */ /* 0x000fe200078e020c */
[----:B------:R-:W-:Y:S01]  /*1d60*/  LEA.HI.X.SX32 R113, R7, R13, 0x1, P3 ;  /* 0x0000000d07717211 */ /* 0x000fe200018f0eff */
[----:B------:R-:W-:Y:S01]  /*1d70*/  IMAD.MOV.U32 R2, RZ, RZ, -0x800000 ;  /* 0xff800000ff027424 */ /* 0x000fe200078e00ff */
[----:B------:R-:W-:Y:S01]  /*1d80*/  IADD3.X R9, PT, PT, R9, UR13, R120, P4, P5 ;  /* 0x0000000d09097c10 */ /* 0x000fe2000a7ea478 */
[----:B------:R-:W-:Y:S01]  /*1d90*/  IMAD.MOV.U32 R7, RZ, RZ, RZ ;  /* 0x000000ffff077224 */ /* 0x000fe200078e00ff */
[-C--:B------:R-:W-:Y:S01]  /*1da0*/  LEA R104, P3, R0, R105.reuse, 0x1 ;  /* 0x0000006900687211 */ /* 0x080fe200078608ff */
[----:B------:R-:W-:Y:S01]  /*1db0*/  IMAD.MOV.U32 R8, RZ, RZ, -0x800000 ;  /* 0xff800000ff087424 */ /* 0x000fe200078e00ff */
[----:B------:R-:W-:-:S02]  /*1dc0*/  LEA R110, P0, R11, R105, 0x1 ;  /* 0x000000690b6e7211 */ /* 0x000fc400078008ff */
[----:B------:R-:W-:Y:S02]  /*1dd0*/  CS2R R14, SRZ ;  /* 0x00000000000e7805 */ /* 0x000fe4000001ff00 */
[----:B------:R-:W-:Y:S02]  /*1de0*/  LEA R108, P1, R10, R105, 0x1 ;  /* 0x000000690a6c7211 */ /* 0x000fe400078208ff */
[----:B------:R-:W-:Y:S02]  /*1df0*/  CS2R R34, SRZ ;  /* 0x0000000000227805 */ /* 0x000fe4000001ff00 */
[-C--:B------:R-:W-:Y:S02]  /*1e00*/  LEA.HI.X.SX32 R107, R12, R9.reuse, 0x1, P2 ;  /* 0x000000090c6b7211 */ /* 0x080fe400010f0eff */
[----:B------:R-:W-:Y:S02]  /*1e10*/  CS2R R12, SRZ ;  /* 0x00000000000c7805 */ /* 0x000fe4000001ff00 */
[-C--:B------:R-:W-:Y:S01]  /*1e20*/  LEA.HI.X.SX32 R105, R0, R9.reuse, 0x1, P3 ;  /* 0x0000000900697211 */ /* 0x080fe200018f0eff */
[----:B------:R-:W-:Y:S01]  /*1e30*/  IMAD.MOV.U32 R0, RZ, RZ, RZ ;  /* 0x000000ffff007224 */ /* 0x000fe200078e00ff */
[----:B------:R-:W-:-:S02]  /*1e40*/  LEA.HI.X.SX32 R111, R11, R9, 0x1, P0 ;  /* 0x000000090b6f7211 */ /* 0x000fc400000f0eff */
[----:B------:R-:W-:Y:S02]  /*1e50*/  CS2R R36, SRZ ;  /* 0x0000000000247805 */ /* 0x000fe4000001ff00 */
[----:B------:R-:W-:Y:S02]  /*1e60*/  LEA.HI.X.SX32 R109, R10, R9, 0x1, P1 ;  /* 0x000000090a6d7211 */ /* 0x000fe400008f0eff */
[----:B------:R-:W-:Y:S02]  /*1e70*/  CS2R R38, SRZ ;  /* 0x0000000000267805 */ /* 0x000fe4000001ff00 */
[----:B------:R-:W-:Y:S02]  /*1e80*/  MOV R101, 0x3f800000 ;  /* 0x3f80000000657802 */ /* 0x000fe40000000f00 */
[----:B------:R-:W-:Y:S02]  /*1e90*/  CS2R R40, SRZ ;  /* 0x0000000000287805 */ /* 0x000fe4000001ff00 */
[----:B------:R-:W-:-:S02]  /*1ea0*/  CS2R R42, SRZ ;  /* 0x00000000002a7805 */ /* 0x000fc4000001ff00 */
[----:B------:R-:W-:Y:S02]  /*1eb0*/  CS2R R44, SRZ ;  /* 0x00000000002c7805 */ /* 0x000fe4000001ff00 */
[----:B------:R-:W-:Y:S02]  /*1ec0*/  CS2R R46, SRZ ;  /* 0x00000000002e7805 */ /* 0x000fe4000001ff00 */
[----:B------:R-:W-:Y:S02]  /*1ed0*/  CS2R R48, SRZ ;  /* 0x0000000000307805 */ /* 0x000fe4000001ff00 */
[----:B------:R-:W-:Y:S02]  /*1ee0*/  CS2R R50, SRZ ;  /* 0x0000000000327805 */ /* 0x000fe4000001ff00 */
        /* <DEDUP_REMOVED lines=12> */
[----:B------:R-:W-:Y:S01]  /*1fb0*/  LOP3.LUT R120, R4, 0x40, RZ, 0x3c, !PT ;  /* 0x0000004004787812 */ /* 0x000fe200078e3cff */
[----:B------:R-:W0:Y:S01]  /*1fc0*/  LDCU UR10, c[0x0][0x3a8] ;  /* 0x00007500ff0a77ac */ /* 0x000e220008000800 */
[----:B------:R-:W-:Y:S01]  /*1fd0*/  LOP3.LUT R123, R100, 0x40, RZ, 0x3c, !PT ;  /* 0x00000040647b7812 */ /* 0x000fe200078e3cff */
[----:B------:R-:W-:-:S06]  /*1fe0*/  UMOV UR4, URZ ;  /* 0x000000ff00047c82 */ /* 0x000fcc0008000000 */
.L_x_1:
[----:B------:R-:W-:-:S04]  /*1ff0*/  IMAD.WIDE R80, R7, 0x2, R118 ;  /* 0x0000000207507825 */ /* 0x000fc800078e0276 */
[C---:B------:R-:W-:Y:S01]  /*2000*/  IMAD.WIDE R78, R7.reuse, 0x2, R114 ;  /* 0x00000002074e7825 */ /* 0x040fe200078e0272 */
[----:B------:R-:W2:Y:S03]  /*2010*/  LDG.E.U16 R9, desc[UR8][R80.64] ;  /* 0x0000000850097981 */ /* 0x000ea6000c1e1500 */
[C---:B------:R-:W-:Y:S01]  /*2020*/  IMAD.WIDE R10, R7.reuse, 0x2, R112 ;  /* 0x00000002070a7825 */ /* 0x040fe200078e0270 */
[----:B------:R-:W3:Y:S03]  /*2030*/  LDG.E.U16 R93, desc[UR8][R78.64] ;  /* 0x000000084e5d7981 */ /* 0x000ee6000c1e1500 */
[----:B------:R-:W-:Y:S02]  /*2040*/  IMAD.WIDE R76, R7, 0x2, R116 ;  /* 0x00000002074c7825 */ /* 0x000fe400078e0274 */
[----:B------:R-:W4:Y:S04]  /*2050*/  LDG.E.U16 R10, desc[UR8][R10.64] ;  /* 0x000000080a0a7981 */ /* 0x000f28000c1e1500 */
[----:B------:R-:W5:Y:S01]  /*2060*/  LDG.E.U16 R92, desc[UR8][R76.64] ;  /* 0x000000084c5c7981 */ /* 0x000f62000c1e1500 */
[----:B------:R-:W-:Y:S06]  /*2070*/  BAR.SYNC.DEFER_BLOCKING 0x0 ;  /* 0x0000000000007b1d */ /* 0x000fec0000010000 */
[----:B--2---:R-:W-:Y:S04]  /*2080*/  STS.U16 [R100+UR5+0x10000], R9 ;  /* 0x0100000964007988 */ /* 0x004fe80008000405 */
[----:B---3--:R-:W-:Y:S04]  /*2090*/  STS.U16 [R100+UR5+0x10800], R93 ;  /* 0x0108005d64007988 */ /* 0x008fe80008000405 */
[----:B----4-:R-:W-:Y:S04]  /*20a0*/  STS.U16 [R123+UR5+0x10c00], R10 ;  /* 0x010c000a7b007988 */ /* 0x010fe80008000405 */
[----:B-----5:R-:W-:Y:S01]  /*20b0*/  STS.U16 [R123+UR5+0x10400], R92 ;  /* 0x0104005c7b007988 */ /* 0x020fe20008000405 */
[----:B------:R-:W-:Y:S06]  /*20c0*/  BAR.SYNC.DEFER_BLOCKING 0x0 ;  /* 0x0000000000007b1d */ /* 0x000fec0000010000 */
[----:B------:R-:W-:Y:S04]  /*20d0*/  LDSM.16.MT88.4 R84, [R3] ;  /* 0x000000000354783b */ /* 0x000fe80000004200 */
[----:B------:R-:W1:Y:S04]  /*20e0*/  LDSM.16.M88.4 R96, [R4+UR5+0x10000] ;  /* 0x010000050460783b */ /* 0x000e680008000200 */
[----:B------:R-:W2:Y:S04]  /*20f0*/  LDSM.16.M88.4 R80, [R4+UR5+0x10800] ;  /* 0x010800050450783b */ /* 0x000ea80008000200 */
[----:B------:R-:W3:Y:S04]  /*2100*/  LDSM.16.MT88.4 R76, [R3+0x2000] ;  /* 0x00200000034c783b */ /* 0x000ee80000004200 */
[----:B------:R-:W-:Y:S01]  /*2110*/  LDSM.16.MT88.4 R92, [R3+0x6000] ;  /* 0x00600000035c783b */ /* 0x000fe20000004200 */
[C---:B-1----:R-:W-:Y:S08]  /*2120*/  HMMA.16816.F32.BF16 R88, R84.reuse, R96, RZ ;  /* 0x000000605458723c */ /* 0x042ff000000418ff */
[----:B--2---:R-:W-:-:S12]  /*2130*/  HMMA.16816.F32.BF16 R84, R84, R80, RZ ;  /* 0x000000505454723c */ /* 0x004fd800000418ff */
[C---:B---3--:R-:W-:Y:S01]  /*2140*/  HMMA.16816.F32.BF16 R96, R76.reuse, R98, R88 ;  /* 0x000000624c60723c */ /* 0x048fe20000041858 */
[----:B------:R-:W-:Y:S07]  /*2150*/  LDSM.16.M88.4 R88, [R120+UR5+0x10800] ;  /* 0x010800057858783b */ /* 0x000fee0008000200 */
[----:B------:R-:W-:Y:S01]  /*2160*/  HMMA.16816.F32.BF16 R76, R76, R82, R84 ;  /* 0x000000524c4c723c */ /* 0x000fe20000041854 */
[----:B------:R-:W1:Y:S04]  /*2170*/  LDSM.16.MT88.4 R80, [R3+0x4000] ;  /* 0x004000000350783b */ /* 0x000e680000004200 */
[----:B------:R-:W2:-:S15]  /*2180*/  LDSM.16.M88.4 R84, [R120+UR5+0x10000] ;  /* 0x010000057854783b */ /* 0x000e9e0008000200 */
[C---:B-1----:R-:W-:Y:S08]  /*2190*/  HMMA.16816.F32.BF16 R76, R80.reuse, R88, R76 ;  /* 0x00000058504c723c */ /* 0x042ff0000004184c */
[----:B--2---:R-:W-:Y:S01]  /*21a0*/  HMMA.16816.F32.BF16 R96, R80, R84, R96 ;  /* 0x000000545060723c */ /* 0x004fe20000041860 */
[----:B------:R-:W-:Y:S11]  /*21b0*/  LDSM.16.MT88.4 R80, [R3+0x8000] ;  /* 0x008000000350783b */ /* 0x000ff60000004200 */
[C---:B------:R-:W-:Y:S01]  /*21c0*/  HMMA.16816.F32.BF16 R76, R92.reuse, R90, R76 ;  /* 0x0000005a5c4c723c */ /* 0x040fe2000004184c */
[----:B------:R-:W1:Y:S07]  /*21d0*/  LDSM.16.M88.4 R88, [R4+UR5+0x10080] ;  /* 0x010080050458783b */ /* 0x000e6e0008000200 */
[----:B------:R-:W-:Y:S01]  /*21e0*/  HMMA.16816.F32.BF16 R96, R92, R86, R96 ;  /* 0x000000565c60723c */ /* 0x000fe20000041860 */
[----:B------:R-:W2:Y:S01]  /*21f0*/  LDSM.16.M88.4 R84, [R4+UR5+0x10880] ;  /* 0x010880050454783b */ /* 0x000ea20008000200 */
[----:B------:R-:W-:-:S06]  /*2200*/  IMAD.WIDE R10, R0, 0x2, R108 ;  /* 0x00000002000a7825 */ /* 0x000fcc00078e026c */
[----:B------:R-:W3:-:S12]  /*2210*/  LDG.E.U16 R11, desc[UR8][R10.64] ;  /* 0x000000080a0b7981 */ /* 0x000ed8000c1e1500 */
[----:B-1----:R-:W-:Y:S01]  /*2220*/  HMMA.16816.F32.BF16 R92, R80, R88, R96 ;  /* 0x00000058505c723c */ /* 0x002fe20000041860 */
[----:B------:R-:W-:-:S06]  /*2230*/  IMAD.WIDE R96, R0, 0x2, R110 ;  /* 0x0000000200607825 */ /* 0x000fcc00078e026e */
[----:B------:R-:W4:Y:S01]  /*2240*/  LDG.E.U16 R96, desc[UR8][R96.64] ;  /* 0x0000000860607981 */ /* 0x000f22000c1e1500 */
[----:B--2---:R-:W-:Y:S01]  /*2250*/  HMMA.16816.F32.BF16 R76, R80, R84, R76 ;  /* 0x00000054504c723c */ /* 0x004fe2000004184c */
[----:B------:R-:W-:-:S04]  /*2260*/  IMAD.WIDE R82, R0, 0x2, R106 ;  /* 0x0000000200527825 */ /* 0x000fc800078e026a */
[----:B------:R-:W-:Y:S01]  /*2270*/  IMAD.WIDE R80, R0, 0x2, R104 ;  /* 0x0000000200507825 */ /* 0x000fe200078e0268 */
[----:B------:R-:W2:Y:S04]  /*2280*/  LDG.E.U16 R9, desc[UR8][R82.64] ;  /* 0x0000000852097981 */ /* 0x000ea8000c1e1500 */
[----:B------:R1:W5:Y:S04]  /*2290*/  LDG.E.U16 R10, desc[UR8][R80.64] ;  /* 0x00000008500a7981 */ /* 0x000368000c1e1500 */
[----:B-1----:R-:W1:Y:S02]  /*22a0*/  LDSM.16.MT88.4 R80, [R3+0xa000] ;  /* 0x00a000000350783b */ /* 0x002e640000004200 */
[C---:B-1----:R-:W-:Y:S02]  /*22b0*/  HMMA.16816.F32.BF16 R92, R80.reuse, R90, R92 ;  /* 0x0000005a505c723c */ /* 0x042fe4000004185c */
[----:B------:R-:W-:Y:S06]  /*22c0*/  LDSM.16.M88.4 R88, [R120+UR5+0x10880] ;  /* 0x010880057858783b */ /* 0x000fec0008000200 */
[----:B------:R-:W-:Y:S01]  /*22d0*/  HMMA.16816.F32.BF16 R76, R80, R86, R76 ;  /* 0x00000056504c723c */ /* 0x000fe2000004184c */
[----:B------:R-:W1:Y:S04]  /*22e0*/  LDSM.16.MT88.4 R80, [R3+0xc000] ;  /* 0x00c000000350783b */ /* 0x000e680000004200 */
[----:B------:R-:W0:-:S15]  /*22f0*/  LDSM.16.M88.4 R84, [R120+UR5+0x10080] ;  /* 0x010080057854783b */ /* 0x000e1e0008000200 */
[C---:B-1----:R-:W-:Y:S08]  /*2300*/  HMMA.16816.F32.BF16 R76, R80.reuse, R88, R76 ;  /* 0x00000058504c723c */ /* 0x042ff0000004184c */
[----:B0-----:R-:W-:Y:S01]  /*2310*/  HMMA.16816.F32.BF16 R92, R80, R84, R92 ;  /* 0x00000054505c723c */ /* 0x001fe2000004185c */
[----:B------:R-:W0:Y:S01]  /*2320*/  LDSM.16.MT88.4 R80, [R3+0xe000] ;  /* 0x00e000000350783b */ /* 0x000e220000004200 */
[----:B------:R-:W-:-:S15]  /*2330*/  BAR.SYNC.DEFER_BLOCKING 0x0 ;  /* 0x0000000000007b1d */ /* 0x000fde0000010000 */
[----:B------:R-:W-:-:S03]  /*2340*/  NOP ;  /* 0x0000000000007918 */ /* 0x000fc60000000000 */
[C---:B0-----:R-:W-:Y:S08]  /*2350*/  HMMA.16816.F32.BF16 R92, R80.reuse, R86, R92 ;  /* 0x00000056505c723c */ /* 0x041ff0000004185c */
[----:B------:R-:W-:Y:S11]  /*2360*/  HMMA.16816.F32.BF16 R76, R80, R90, R76 ;  /* 0x0000005a504c723c */ /* 0x000ff6000004184c */
[----:B------:R-:W-:Y:S01]  /*2370*/  FMUL R80, R92, UR10 ;  /* 0x0000000a5c507c20 */ /* 0x000fe20008400000 */
[----:B------:R-:W-:-:S07]  /*2380*/  FMUL R81, R93, UR10 ;  /* 0x0000000a5d517c20 */ /* 0x000fce0008400000 */
[----:B------:R-:W-:Y:S01]  /*2390*/  FMUL R82, R76, UR10 ;  /* 0x0000000a4c527c20 */ /* 0x000fe20008400000 */
[----:B------:R-:W-:-:S04]  /*23a0*/  FMUL R83, R77, UR10 ;  /* 0x0000000a4d537c20 */ /* 0x000fc80008400000 */
[----:B------:R-:W-:Y:S01]  /*23b0*/  FMNMX3 R80, R80, R81, R82, !PT ;  /* 0x0000005150507276 */ /* 0x000fe20007800052 */
[----:B------:R-:W-:Y:S01]  /*23c0*/  FMUL R81, R95, UR10 ;  /* 0x0000000a5f517c20 */ /* 0x000fe20008400000 */
[----:B------:R-:W-:Y:S02]  /*23d0*/  FMUL R82, R78, UR10 ;  /* 0x0000000a4e527c20 */ /* 0x000fe40008400000 */
[----:B------:R-:W-:Y:S01]  /*23e0*/  FMNMX R83, R83, R80, !PT ;  /* 0x0000005053537209 */ /* 0x000fe20007800000 */
[----:B------:R-:W-:-:S04]  /*23f0*/  FMUL R80, R94, UR10 ;  /* 0x0000000a5e507c20 */ /* 0x000fc80008400000 */
[----:B------:R-:W0:Y:S01]  /*2400*/  SHFL.BFLY PT, R84, R83, 0x2, 0x1f ;  /* 0x0c401f0053547f89 */ /* 0x000e2200000e0000 */
[----:B------:R-:W-:Y:S01]  /*2410*/  FMNMX3 R81, R80, R81, R82, !PT ;  /* 0x0000005150517276 */ /* 0x000fe20007800052 */
[----:B------:R-:W-:-:S05]  /*2420*/  FMUL R80, R79, UR10 ;  /* 0x0000000a4f507c20 */ /* 0x000fca0008400000 */
[----:B------:R-:W-:-:S05]  /*2430*/  FMNMX R81, R80, R81, !PT ;  /* 0x0000005150517209 */ /* 0x000fca0007800000 */
[----:B------:R-:W1:Y:S01]  /*2440*/  SHFL.BFLY PT, R82, R81, 0x2, 0x1f ;  /* 0x0c401f0051527f89 */ /* 0x000e6200000e0000 */
[----:B0-----:R-:W-:-:S05]  /*2450*/  FMNMX R85, R83, R84, !PT ;  /* 0x0000005453557209 */ /* 0x001fca0007800000 */
[----:B------:R-:W0:Y:S01]  /*2460*/  SHFL.BFLY PT, R80, R85, 0x1, 0x1f ;  /* 0x0c201f0055507f89 */ /* 0x000e2200000e0000 */
[----:B-1----:R-:W-:-:S05]  /*2470*/  FMNMX R87, R81, R82, !PT ;  /* 0x0000005251577209 */ /* 0x002fca0007800000 */
[----:B------:R-:W1:Y:S01]  /*2480*/  SHFL.BFLY PT, R84, R87, 0x1, 0x1f ;  /* 0x0c201f0057547f89 */ /* 0x000e6200000e0000 */
[----:B0-----:R-:W-:-:S05]  /*2490*/  FMNMX3 R80, R85, R80, R2, !PT ;  /* 0x0000005055507276 */ /* 0x001fca0007800002 */
[----:B------:R-:W-:Y:S01]  /*24a0*/  FFMA R76, R76, UR10, -R80 ;  /* 0x0000000a4c4c7c23 */ /* 0x000fe20008000850 */
[----:B---3--:R0:W-:Y:S03]  /*24b0*/  STS.U16 [R5+UR5+0x10400], R11 ;  /* 0x0104000b05007988 */ /* 0x0081e60008000405 */
[----:B------:R-:W-:Y:S01]  /*24c0*/  FMUL R97, R76, 1.4426950216293334961 ;  /* 0x3fb8aa3b4c617820 */ /* 0x000fe20000400000 */
[----:B-1----:R-:W-:Y:S01]  /*24d0*/  FMNMX3 R76, R87, R84, R8, !PT ;  /* 0x00000054574c7276 */ /* 0x002fe20007800008 */
[--C-:B------:R-:W-:Y:S01]  /*24e0*/  FFMA R92, R92, UR10, -R80.reuse ;  /* 0x0000000a5c5c7c23 */ /* 0x100fe20008000850 */
[--C-:B------:R-:W-:Y:S01]  /*24f0*/  FFMA R93, R93, UR10, -R80.reuse ;  /* 0x0000000a5d5d7c23 */ /* 0x100fe20008000850 */
[----:B------:R-:W-:Y:S02]  /*2500*/  FFMA R77, R77, UR10, -R80 ;  /* 0x0000000a4d4d7c23 */ /* 0x000fe40008000850 */
[--C-:B------:R-:W-:Y:S01]  /*2510*/  FFMA R94, R94, UR10, -R76.reuse ;  /* 0x0000000a5e5e7c23 */ /* 0x100fe2000800084c */
[----:B------:R-:W-:Y:S01]  /*2520*/  FFMA R95, R95, UR10, -R76 ;  /* 0x0000000a5f5f7c23 */ /* 0x000fe2000800084c */
[----:B------:R-:W-:Y:S01]  /*2530*/  FMUL R98, R77, 1.4426950216293334961 ;  /* 0x3fb8aa3b4d627820 */ /* 0x000fe20000400000 */
[----:B----4-:R-:W-:Y:S04]  /*2540*/  STS.U16 [R5+UR5+0x10000], R96 ;  /* 0x0100006005007988 */ /* 0x010fe80008000405 */
[----:B--2---:R1:W-:Y:S04]  /*2550*/  STS.U16 [R5+UR5+0x10800], R9 ;  /* 0x0108000905007988 */ /* 0x0043e80008000405 */
[----:B-----5:R-:W-:Y:S01]  /*2560*/  STS.U16 [R5+UR5+0x10c00], R10 ;  /* 0x010c000a05007988 */ /* 0x020fe20008000405 */
[----:B------:R-:W-:Y:S01]  /*2570*/  BAR.SYNC.DEFER_BLOCKING 0x0 ;  /* 0x0000000000007b1d */ /* 0x000fe20000010000 */
[----:B------:R-:W-:Y:S01]  /*2580*/  FMUL R83, R92, 1.4426950216293334961 ;  /* 0x3fb8aa3b5c537820 */ /* 0x000fe20000400000 */
[----:B------:R-:W-:Y:S01]  /*2590*/  FMUL R82, R93, 1.4426950216293334961 ;  /* 0x3fb8aa3b5d527820 */ /* 0x000fe20000400000 */
[----:B------:R-:W-:Y:S01]  /*25a0*/  FMUL R81, R94, 1.4426950216293334961 ;  /* 0x3fb8aa3b5e517820 */ /* 0x000fe20000400000 */
[----:B------:R-:W-:Y:S01]  /*25b0*/  FMUL R77, R95, 1.4426950216293334961 ;  /* 0x3fb8aa3b5f4d7820 */ /* 0x000fe20000400000 */
[----:B------:R-:W-:Y:S01]  /*25c0*/  FADD R2, -R80, R2 ;  /* 0x0000000250027221 */ /* 0x000fe20000000100 */
[----:B------:R-:W-:Y:S01]  /*25d0*/  FADD R8, -R76, R8 ;  /* 0x000000084c087221 */ /* 0x000fe20000000100 */
[--C-:B------:R-:W-:Y:S01]  /*25e0*/  FFMA R78, R78, UR10, -R76.reuse ;  /* 0x0000000a4e4e7c23 */ /* 0x100fe2000800084c */
[----:B------:R-:W-:Y:S01]  /*25f0*/  FFMA R79, R79, UR10, -R76 ;  /* 0x0000000a4f4f7c23 */ /* 0x000fe2000800084c */
[----:B------:R-:W-:Y:S01]  /*2600*/  FMUL R2, R2, 1.4426950216293334961 ;  /* 0x3fb8aa3b02027820 */ /* 0x000fe20000400000 */
[----:B------:R-:W-:Y:S01]  /*2610*/  FMUL R8, R8, 1.4426950216293334961 ;  /* 0x3fb8aa3b08087820 */ /* 0x000fe20000400000 */
[----:B------:R-:W-:Y:S01]  /*2620*/  FMUL R78, R78, 1.4426950216293334961 ;  /* 0x3fb8aa3b4e4e7820 */ /* 0x000fe20000400000 */
[----:B------:R-:W-:Y:S01]  /*2630*/  FMUL R79, R79, 1.4426950216293334961 ;  /* 0x3fb8aa3b4f4f7820 */ /* 0x000fe20000400000 */
[----:B------:R-:W2:Y:S04]  /*2640*/  LDSM.16.M88.4 R84, [R6+0x10000] ;  /* 0x010000000654783b */ /* 0x000ea80000000200 */
[----:B------:R-:W3:Y:S01]  /*2650*/  LDSM.16.M88.4 R92, [R6+0x10200] ;  /* 0x01020000065c783b */ /* 0x000ee20000000200 */
[----:B------:R-:W-:Y:S08]  /*2660*/  MUFU.EX2 R83, R83 ;  /* 0x0000005300537308 */ /* 0x000ff00000000800 */
[----:B------:R-:W-:Y:S08]  /*2670*/  MUFU.EX2 R82, R82 ;  /* 0x0000005200527308 */ /* 0x000ff00000000800 */
[----:B------:R-:W-:Y:S08]  /*2680*/  MUFU.EX2 R97, R97 ;  /* 0x0000006100617308 */ /* 0x000ff00000000800 */
[----:B------:R-:W-:Y:S08]  /*2690*/  MUFU.EX2 R98, R98 ;  /* 0x0000006200627308 */ /* 0x000ff00000000800 */
[----:B------:R-:W4:Y:S08]  /*26a0*/  MUFU.EX2 R2, R2 ;  /* 0x0000000200027308 */ /* 0x000f300000000800 */
[----:B------:R-:W-:Y:S08]  /*26b0*/  MUFU.EX2 R81, R81 ;  /* 0x0000005100517308 */ /* 0x000ff00000000800 */
[----:B------:R-:W5:Y:S08]  /*26c0*/  MUFU.EX2 R77, R77 ;  /* 0x0000004d004d7308 */ /* 0x000f700000000800 */
[----:B0-----:R-:W-:Y:S08]  /*26d0*/  MUFU.EX2 R11, R78 ;  /* 0x0000004e000b7308 */ /* 0x001ff00000000800 */
[----:B------:R-:W0:Y:S08]  /*26e0*/  MUFU.EX2 R8, R8 ;  /* 0x0000000800087308 */ /* 0x000e300000000800 */
[----:B-1----:R-:W1:Y:S01]  /*26f0*/  MUFU.EX2 R9, R79 ;  /* 0x0000004f00097308 */ /* 0x002e620000000800 */
[C---:B----4-:R-:W-:Y:S01]  /*2700*/  FMUL R20, R2.reuse, R20 ;  /* 0x0000001402147220 */ /* 0x050fe20000400000 */
[----:B------:R-:W-:Y:S01]  /*2710*/  FMUL R21, R2, R21 ;  /* 0x0000001502157220 */ /* 0x000fe20000400000 */
[----:B------:R-:W-:Y:S01]  /*2720*/  F2FP.BF16.F32.PACK_AB R88, R82, R83 ;  /* 0x000000535258723e */ /* 0x000fe200000010ff */
[C---:B------:R-:W-:Y:S01]  /*2730*/  FMUL R12, R2.reuse, R12 ;  /* 0x0000000c020c7220 */ /* 0x040fe20000400000 */
[----:B-----5:R-:W-:Y:S01]  /*2740*/  F2FP.BF16.F32.PACK_AB R89, R77, R81 ;  /* 0x000000514d59723e */ /* 0x020fe200000010ff */
[----:B------:R-:W-:Y:S01]  /*2750*/  FMUL R13, R2, R13 ;  /* 0x0000000d020d7220 */ /* 0x000fe20000400000 */
[----:B------:R-:W-:Y:S01]  /*2760*/  F2FP.BF16.F32.PACK_AB R90, R98, R97 ;  /* 0x00000061625a723e */ /* 0x000fe200000010ff */
[----:B------:R-:W-:Y:S01]  /*2770*/  FMUL R16, R2, R16 ;  /* 0x0000001002107220 */ /* 0x000fe20000400000 */
[C---:B0-----:R-:W-:Y:S01]  /*2780*/  FMUL R22, R8.reuse, R22 ;  /* 0x0000001608167220 */ /* 0x041fe20000400000 */
[C---:B------:R-:W-:Y:S01]  /*2790*/  FMUL R23, R8.reuse, R23 ;  /* 0x0000001708177220 */ /* 0x040fe20000400000 */
[C---:B------:R-:W-:Y:S01]  /*27a0*/  FMUL R14, R8.reuse, R14 ;  /* 0x0000000e080e7220 */ /* 0x040fe20000400000 */
[----:B------:R-:W-:Y:S01]  /*27b0*/  FMUL R15, R8, R15 ;  /* 0x0000000f080f7220 */ /* 0x000fe20000400000 */
[----:B------:R-:W-:Y:S01]  /*27c0*/  FMUL R17, R2, R17 ;  /* 0x0000001102117220 */ /* 0x000fe20000400000 */
[C---:B------:R-:W-:Y:S01]  /*27d0*/  FMUL R18, R8.reuse, R18 ;  /* 0x0000001208127220 */ /* 0x040fe20000400000 */
[----:B------:R-:W-:Y:S01]  /*27e0*/  FMUL R19, R8, R19 ;  /* 0x0000001308137220 */ /* 0x000fe20000400000 */
[C---:B------:R-:W-:Y:S01]  /*27f0*/  FMUL R24, R2.reuse, R24 ;  /* 0x0000001802187220 */ /* 0x040fe20000400000 */
[----:B-1----:R-:W-:Y:S01]  /*2800*/  F2FP.BF16.F32.PACK_AB R91, R9, R11 ;  /* 0x0000000b095b723e */ /* 0x002fe200000010ff */
[----:B------:R-:W-:Y:S01]  /*2810*/  FMUL R25, R2, R25 ;  /* 0x0000001902197220 */ /* 0x000fe20000400000 */
[C---:B------:R-:W-:Y:S01]  /*2820*/  FMUL R26, R8.reuse, R26 ;  /* 0x0000001a081a7220 */ /* 0x040fe20000400000 */
[----:B------:R-:W-:-:S04]  /*2830*/  FMUL R27, R8, R27 ;  /* 0x0000001b081b7220 */ /* 0x000fc80000400000 */
[C---:B--2---:R-:W-:Y:S08]  /*2840*/  HMMA.16816.F32.BF16 R20, R88.reuse, R84, R20 ;  /* 0x000000545814723c */ /* 0x044ff00000041814 */
[C---:B------:R-:W-:Y:S01]  /*2850*/  HMMA.16816.F32.BF16 R12, R88.reuse, R86, R12 ;  /* 0x00000056580c723c */ /* 0x040fe2000004180c */
[----:B------:R-:W0:Y:S07]  /*2860*/  LDSM.16.M88.4 R84, [R6+0x10400] ;  /* 0x010400000654783b */ /* 0x000e2e0000000200 */
[C---:B---3--:R-:W-:Y:S08]  /*2870*/  HMMA.16816.F32.BF16 R16, R88.reuse, R92, R16 ;  /* 0x0000005c5810723c */ /* 0x048ff00000041810 */
[C---:B------:R-:W-:Y:S01]  /*2880*/  HMMA.16816.F32.BF16 R24, R88.reuse, R94, R24 ;  /* 0x0000005e5818723c */ /* 0x040fe20000041818 */
[----:B------:R-:W1:Y:S01]  /*2890*/  LDSM.16.M88.4 R92, [R6+0x10600] ;  /* 0x01060000065c783b */ /* 0x000e620000000200 */
[C---:B------:R-:W-:Y:S01]  /*28a0*/  FMUL R28, R2.reuse, R28 ;  /* 0x0000001c021c7220 */ /* 0x040fe20000400000 */
[----:B------:R-:W-:Y:S01]  /*28b0*/  FMUL R29, R2, R29 ;  /* 0x0000001d021d7220 */ /* 0x000fe20000400000 */
        /* <DEDUP_REMOVED lines=14> */
[C---:B0-----:R-:W-:Y:S08]  /*29a0*/  HMMA.16816.F32.BF16 R28, R88.reuse, R84, R28 ;  /* 0x00000054581c723c */ /* 0x041ff0000004181c */
[C---:B------:R-:W-:Y:S01]  /*29b0*/  HMMA.16816.F32.BF16 R32, R88.reuse, R86, R32 ;  /* 0x000000565820723c */ /* 0x040fe20000041820 */
[----:B------:R-:W0:Y:S07]  /*29c0*/  LDSM.16.M88.4 R84, [R6+0x10800] ;  /* 0x010800000654783b */ /* 0x000e2e0000000200 */
[C---:B-1----:R-:W-:Y:S08]  /*29d0*/  HMMA.16816.F32.BF16 R36, R88.reuse, R92, R36 ;  /* 0x0000005c5824723c */ /* 0x042ff00000041824 */
[C---:B------:R-:W-:Y:S01]  /*29e0*/  HMMA.16816.F32.BF16 R40, R88.reuse, R94, R40 ;  /* 0x0000005e5828723c */ /* 0x040fe20000041828 */
[----:B------:R-:W1:Y:S01]  /*29f0*/  LDSM.16.M88.4 R92, [R6+0x10a00] ;  /* 0x010a0000065c783b */ /* 0x000e620000000200 */
[----:B------:R-:W-:Y:S01]  /*2a00*/  FADD R82, R83, R82 ;  /* 0x0000005253527221 */ /* 0x000fe20000000000 */
[----:B------:R-:W-:Y:S01]  /*2a10*/  FADD R10, R81, R77 ;  /* 0x0000004d510a7221 */ /* 0x000fe20000000000 */
[C---:B------:R-:W-:Y:S01]  /*2a20*/  FMUL R44, R2.reuse, R44 ;  /* 0x0000002c022c7220 */ /* 0x040fe20000400000 */
[----:B------:R-:W-:Y:S01]  /*2a30*/  FMUL R45, R2, R45 ;  /* 0x0000002d022d7220 */ /* 0x000fe20000400000 */
[----:B------:R-:W-:Y:S01]  /*2a40*/  FADD R97, R97, R82 ;  /* 0x0000005261617221 */ /* 0x000fe20000000000 */
[----:B------:R-:W-:Y:S01]  /*2a50*/  FADD R10, R11, R10 ;  /* 0x0000000a0b0a7221 */ /* 0x000fe20000000000 */
        /* <DEDUP_REMOVED lines=14> */
[----:B------:R-:W-:Y:S01]  /*2b40*/  FADD R98, R98, R97 ;  /* 0x0000006162627221 */ /* 0x000fe20000000000 */
[----:B------:R-:W-:Y:S01]  /*2b50*/  FADD R9, R9, R10 ;  /* 0x0000000a09097221 */ /* 0x000fe20000000000 */
[C---:B0-----:R-:W-:Y:S03]  /*2b60*/  HMMA.16816.F32.BF16 R44, R88.reuse, R84, R44 ;  /* 0x00000054582c723c */ /* 0x041fe6000004182c */
[----:B------:R-:W0:Y:S04]  /*2b70*/  SHFL.BFLY PT, R11, R98, 0x2, 0x1f ;  /* 0x0c401f00620b7f89 */ /* 0x000e2800000e0000 */
[----:B------:R-:W2:Y:S01]  /*2b80*/  SHFL.BFLY PT, R10, R9, 0x2, 0x1f ;  /* 0x0c401f00090a7f89 */ /* 0x000ea200000e0000 */
[C---:B------:R-:W-:Y:S03]  /*2b90*/  HMMA.16816.F32.BF16 R48, R88.reuse, R86, R48 ;  /* 0x000000565830723c */ /* 0x040fe60000041830 */
[----:B------:R-:W3:Y:S05]  /*2ba0*/  LDSM.16.M88.4 R84, [R6+0x10c00] ;  /* 0x010c00000654783b */ /* 0x000eea0000000200 */
[C---:B-1----:R-:W-:Y:S08]  /*2bb0*/  HMMA.16816.F32.BF16 R60, R88.reuse, R92, R60 ;  /* 0x0000005c583c723c */ /* 0x042ff0000004183c */
[----:B------:R-:W-:Y:S01]  /*2bc0*/  HMMA.16816.F32.BF16 R56, R88, R94, R56 ;  /* 0x0000005e5838723c */ /* 0x000fe20000041838 */
[----:B------:R-:W1:Y:S01]  /*2bd0*/  LDSM.16.M88.4 R92, [R6+0x10e00] ;  /* 0x010e0000065c783b */ /* 0x000e620000000200 */
[----:B0-----:R-:W-:Y:S01]  /*2be0*/  FADD R98, R98, R11 ;  /* 0x0000000b62627221 */ /* 0x001fe20000000000 */
[----:B--2---:R-:W-:-:S04]  /*2bf0*/  FADD R9, R9, R10 ;  /* 0x0000000a09097221 */ /* 0x004fc80000000000 */
[----:B------:R-:W0:Y:S04]  /*2c00*/  SHFL.BFLY PT, R11, R98, 0x1, 0x1f ;  /* 0x0c201f00620b7f89 */ /* 0x000e2800000e0000 */
[----:B------:R-:W2:Y:S01]  /*2c10*/  SHFL.BFLY PT, R10, R9, 0x1, 0x1f ;  /* 0x0c201f00090a7f89 */ /* 0x000ea200000e0000 */
        /* <DEDUP_REMOVED lines=16> */
[----:B---3--:R-:W-:Y:S01]  /*2d20*/  HMMA.16816.F32.BF16 R72, R88, R84, R72 ;  /* 0x000000545848723c */ /* 0x008fe20000041848 */
[----:B------:R-:W-:-:S07]  /*2d30*/  UIADD3 UR4, UPT, UPT, UR4, 0x10, URZ ;  /* 0x0000001004047890 */ /* 0x000fce000fffe0ff */
[----:B------:R-:W-:Y:S01]  /*2d40*/  HMMA.16816.F32.BF16 R52, R88, R86, R52 ;  /* 0x000000565834723c */ /* 0x000fe20000041834 */
[----:B------:R-:W-:-:S07]  /*2d50*/  UISETP.GE.AND UP0, UPT, UR4, UR7, UPT ;  /* 0x000000070400728c */ /* 0x000fce000bf06270 */
[C---:B-1----:R-:W-:Y:S08]  /*2d60*/  HMMA.16816.F32.BF16 R64, R88.reuse, R92, R64 ;  /* 0x0000005c5840723c */ /* 0x042ff00000041840 */
[----:B------:R-:W-:Y:S01]  /*2d70*/  HMMA.16816.F32.BF16 R68, R88, R94, R68 ;  /* 0x0000005e5844723c */ /* 0x000fe20000041844 */
[----:B0-----:R-:W-:Y:S01]  /*2d80*/  FADD R11, R98, R11 ;  /* 0x0000000b620b7221 */ /* 0x001fe20000000000 */
[----:B--2---:R-:W-:Y:S01]  /*2d90*/  FADD R77, R9, R10 ;  /* 0x0000000a094d7221 */ /* 0x004fe20000000000 */
[----:B------:R-:W-:-:S02]  /*2da0*/  IMAD R0, R121, 0x10, R0 ;  /* 0x0000001079007824 */ /* 0x000fc400078e0200 */
[----:B------:R-:W-:Y:S01]  /*2db0*/  FFMA R102, R2, R102, R11 ;  /* 0x0000006602667223 */ /* 0x000fe2000000000b */
[----:B------:R-:W-:Y:S01]  /*2dc0*/  FFMA R101, R8, R101, R77 ;  /* 0x0000006508657223 */ /* 0x000fe2000000004d */
[----:B------:R-:W-:Y:S02]  /*2dd0*/  IMAD R7, R103, 0x10, R7 ;  /* 0x0000001067077824 */ /* 0x000fe400078e0207 */
[----:B------:R-:W-:Y:S02]  /*2de0*/  IMAD.MOV.U32 R2, RZ, RZ, R80 ;  /* 0x000000ffff027224 */ /* 0x000fe400078e0050 */
[----:B------:R-:W-:Y:S01]  /*2df0*/  IMAD.MOV.U32 R8, RZ, RZ, R76 ;  /* 0x000000ffff087224 */ /* 0x000fe200078e004c */
[----:B------:R-:W-:Y:S08]  /*2e00*/  BRA.U !UP0, `(.L_x_1) ;  /* 0xfffffff108787547 */ /* 0x000ff0000b83ffff */
.L_x_0:
[----:B------:R-:W0:Y:S01]  /*2e10*/  S2R R2, SR_TID.X ;  /* 0x0000000000027919 */ /* 0x000e220000002100 */
[----:B------:R-:W1:Y:S01]  /*2e20*/  S2UR UR5, SR_CgaCtaId ;  /* 0x00000000000579c3 */ /* 0x000e620000008800 */
[----:B------:R-:W-:Y:S01]  /*2e30*/  MOV R77, R40 ;  /* 0x00000028004d7202 */ /* 0x000fe20000000f00 */
[----:B------:R-:W-:Y:S01]  /*2e40*/  IMAD.MOV.U32 R40, RZ, RZ, R63 ;  /* 0x000000ffff287224 */ /* 0x000fe200078e003f */
[----:B------:R-:W2:Y:S01]  /*2e50*/  S2R R0, SR_TID.X ;  /* 0x0000000000007919 */ /* 0x000ea20000002100 */
[----:B------:R-:W-:Y:S01]  /*2e60*/  IMAD.MOV.U32 R63, RZ, RZ, R56 ;  /* 0x000000ffff3f7224 */ /* 0x000fe200078e0038 */
[----:B------:R-:W-:Y:S01]  /*2e70*/  UMOV UR4, 0x400 ;  /* 0x0000040000047882 */ /* 0x000fe20000000000 */
[----:B------:R-:W-:Y:S01]  /*2e80*/  IMAD.MOV.U32 R83, RZ, RZ, R38 ;  /* 0x000000ffff537224 */ /* 0x000fe200078e0026 */
[----:B------:R-:W3:Y:S01]  /*2e90*/  S2R R56, SR_TID.X ;  /* 0x0000000000387919 */ /* 0x000ee20000002100 */
[----:B------:R-:W-:Y:S01]  /*2ea0*/  IMAD.MOV.U32 R81, RZ, RZ, R45 ;  /* 0x000000ffff517224 */ /* 0x000fe200078e002d */
[----:B------:R-:W-:Y:S01]  /*2eb0*/  FSETP.GEU.AND P2, PT, R102, 1.175494350822287508e-38, PT ;  /* 0x008000006600780b */ /* 0x000fe20003f4e000 */
[----:B------:R-:W-:Y:S01]  /*2ec0*/  IMAD.MOV.U32 R38, RZ, RZ, R55 ;  /* 0x000000ffff267224 */ /* 0x000fe200078e0037 */
[----:B------:R-:W-:Y:S01]  /*2ed0*/  FSETP.GEU.AND P3, PT, R101, 1.175494350822287508e-38, PT ;  /* 0x008000006500780b */ /* 0x000fe20003f6e000 */
[----:B------:R-:W-:-:S02]  /*2ee0*/  IMAD.MOV.U32 R45, RZ, RZ, R65 ;  /* 0x000000ffff2d7224 */ /* 0x000fc400078e0041 */
[----:B------:R-:W-:Y:S01]  /*2ef0*/  FMUL R65, R102, 8388608 ;  /* 0x4b00000066417820 */ /* 0x000fe20000400000 */
[----:B------:R-:W-:Y:S02]  /*2f00*/  IMAD.MOV.U32 R55, RZ, RZ, R64 ;  /* 0x000000ffff377224 */ /* 0x000fe400078e0040 */
[C---:B------:R-:W-:Y:S01]  /*2f10*/  FMUL R64, R101.reuse, 8388608 ;  /* 0x4b00000065407820 */ /* 0x040fe20000400000 */
[----:B------:R-:W-:Y:S01]  /*2f20*/  IMAD.MOV.U32 R6, RZ, RZ, R34 ;  /* 0x000000ffff067224 */ /* 0x000fe200078e0022 */
[----:B------:R-:W-:Y:S01]  /*2f30*/  FSETP.GT.AND P1, PT, |R101|, 8.50705917302346158658e+37, PT ;  /* 0x7e8000006500780b */ /* 0x000fe20003f24200 */
[----:B------:R-:W-:Y:S01]  /*2f40*/  IMAD.MOV.U32 R10, RZ, RZ, R36 ;  /* 0x000000ffff0a7224 */ /* 0x000fe200078e0024 */
[----:B------:R-:W-:Y:S01]  /*2f50*/  FSEL R65, R65, R102, !P2 ;  /* 0x0000006641417208 */ /* 0x000fe20005000000 */
[----:B------:R-:W-:Y:S01]  /*2f60*/  IMAD.MOV.U32 R34, RZ, RZ, R67 ;  /* 0x000000ffff227224 */ /* 0x000fe200078e0043 */
[----:B------:R-:W-:Y:S01]  /*2f70*/  FSEL R67, RZ, -23, P2 ;  /* 0xc1b80000ff437808 */ /* 0x000fe20001000000 */
[----:B------:R-:W-:Y:S01]  /*2f80*/  IMAD.MOV.U32 R8, RZ, RZ, R32 ;  /* 0x000000ffff087224 */ /* 0x000fe200078e0020 */
[----:B------:R-:W-:Y:S01]  /*2f90*/  FSEL R64, R64, R101, !P3 ;  /* 0x0000006540407208 */ /* 0x000fe20005800000 */
[----:B-1----:R-:W-:Y:S01]  /*2fa0*/  ULEA UR4, UR5, UR4, 0x18 ;  /* 0x0000000405047291 */ /* 0x002fe2000f8ec0ff */
[----:B------:R-:W-:Y:S01]  /*2fb0*/  IMAD.MOV.U32 R36, RZ, RZ, R66 ;  /* 0x000000ffff247224 */ /* 0x000fe200078e0042 */
[----:B------:R-:W-:Y:S01]  /*2fc0*/  FSEL R66, RZ, -23, P3 ;  /* 0xc1b80000ff427808 */ /* 0x000fe20001800000 */
[----:B------:R-:W-:Y:S01]  /*2fd0*/  IMAD.MOV.U32 R5, RZ, RZ, R31 ;  /* 0x000000ffff057224 */ /* 0x000fe200078e001f */
[----:B------:R-:W-:Y:S01]  /*2fe0*/  FSETP.GT.AND P2, PT, |R102|, 8.50705917302346158658e+37, PT ;  /* 0x7e8000006600780b */ /* 0x000fe20003f44200 */
[----:B------:R-:W-:Y:S01]  /*2ff0*/  IMAD.MOV.U32 R9, RZ, RZ, R33 ;  /* 0x000000ffff097224 */ /* 0x000fe200078e0021 */
[C---:B------:R-:W-:Y:S01]  /*3000*/  FSETP.GEU.AND P3, PT, |R101|.reuse, 1.175494350822287508e-38, PT ;  /* 0x008000006500780b */ /* 0x040fe20003f6e200 */
[----:B------:R-:W-:Y:S01]  /*3010*/  @P1 FMUL R101, R101, 0.25 ;  /* 0x3e80000065651820 */ /* 0x000fe20000400000 */
[----:B0-----:R-:W-:Y:S01]  /*3020*/  LOP3.LUT R2, R2, 0x7, RZ, 0xc0, !PT ;  /* 0x0000000702027812 */ /* 0x001fe200078ec0ff */
[----:B------:R-:W-:Y:S01]  /*3030*/  VIADD R87, R64, 0xc0cafb0d ;  /* 0xc0cafb0d40577836 */ /* 0x000fe20000000000 */
[----:B------:R-:W-:Y:S01]  /*3040*/  FSETP.GEU.AND P4, PT, |R102|, 1.175494350822287508e-38, PT ;  /* 0x008000006600780b */ /* 0x000fe20003f8e200 */
[----:B------:R-:W-:Y:S01]  /*3050*/  @P1 FMUL R70, R70, 0.25 ;  /* 0x3e80000046461820 */ /* 0x000fe20000400000 */
[----:B------:R-:W-:Y:S01]  /*3060*/  LEA R3, R2, UR4, 0x4 ;  /* 0x0000000402037c11 */ /* 0x000fe2000f8e20ff */
[----:B------:R-:W-:Y:S01]  /*3070*/  IMAD.MOV.U32 R84, RZ, RZ, R39 ;  /* 0x000000ffff547224 */ /* 0x000fe200078e0027 */
[C---:B--2---:R-:W-:Y:S01]  /*3080*/  LOP3.LUT R32, R0.reuse, 0x7, RZ, 0xc0, !PT ;  /* 0x0000000700207812 */ /* 0x044fe200078ec0ff */
[----:B------:R-:W-:Y:S01]  /*3090*/  @P1 FMUL R71, R71, 0.25 ;  /* 0x3e80000047471820 */ /* 0x000fe20000400000 */
[----:B------:R-:W-:Y:S01]  /*30a0*/  SHF.L.U32 R2, R0, 0x2, RZ ;  /* 0x0000000200027819 */ /* 0x000fe200000006ff */
[----:B------:R-:W-:Y:S01]  /*30b0*/  @P2 FMUL R102, R102, 0.25 ;  /* 0x3e80000066662820 */ /* 0x000fe20000400000 */
[----:B------:R-:W-:Y:S01]  /*30c0*/  MOV R86, R74 ;  /* 0x0000004a00567202 */ /* 0x000fe20000000f00 */
[----:B------:R-:W-:Y:S01]  /*30d0*/  IMAD R31, R32, -0x8, R3 ;  /* 0xfffffff8201f7824 */ /* 0x000fe200078e0203 */
[----:B------:R-:W-:Y:S01]  /*30e0*/  LOP3.LUT R2, R2, 0x3c0, RZ, 0xc0, !PT ;  /* 0x000003c002027812 */ /* 0x000fe200078ec0ff */
[----:B------:R-:W-:Y:S01]  /*30f0*/  IMAD.MOV.U32 R74, RZ, RZ, R75 ;  /* 0x000000ffff4a7224 */ /* 0x000fe200078e004b */
[----:B------:R-:W-:Y:S01]  /*3100*/  MOV R75, R68 ;  /* 0x00000044004b7202 */ /* 0x000fe20000000f00 */
[----:B------:R-:W-:Y:S01]  /*3110*/  @!P3 FMUL R101, R101, 16777216 ;  /* 0x4b8000006565b820 */ /* 0x000fe20000400000 */
[----:B---3--:R-:W-:Y:S01]  /*3120*/  LOP3.LUT R68, R56, 0x1f0, RZ, 0xc0, !PT ;  /* 0x000001f038447812 */ /* 0x008fe200078ec0ff */
[----:B------:R-:W-:Y:S01]  /*3130*/  IMAD.IADD R33, R2, 0x1, R31 ;  /* 0x0000000102217824 */ /* 0x000fe200078e021f */
[----:B------:R-:W-:Y:S01]  /*3140*/  LOP3.LUT R2, R56, 0x8, RZ, 0xc0, !PT ;  /* 0x0000000838027812 */ /* 0x000fe200078ec0ff */
[----:B------:R-:W-:Y:S01]  /*3150*/  @!P4 FMUL R102, R102, 16777216 ;  /* 0x4b8000006666c820 */ /* 0x000fe20000400000 */
[----:B------:R-:W-:Y:S01]  /*3160*/  MOV R4, R30 ;  /* 0x0000001e00047202 */ /* 0x000fe20000000f00 */
[----:B------:R-:W-:Y:S01]  /*3170*/  IMAD.MOV.U32 R30, RZ, RZ, R58 ;  /* 0x000000ffff1e7224 */ /* 0x000fe200078e003a */
[----:B------:R-:W0:Y:S01]  /*3180*/  MUFU.RCP R89, R101 ;  /* 0x0000006500597308 */ /* 0x000e220000001000 */
[----:B------:R-:W-:Y:S01]  /*3190*/  IMAD R3, R2, 0x200, R3 ;  /* 0x0000020002037824 */ /* 0x000fe200078e0203 */
[----:B------:R-:W-:Y:S01]  /*31a0*/  MOV R7, R35 ;  /* 0x0000002300077202 */ /* 0x000fe20000000f00 */
[----:B------:R-:W-:-:S02]  /*31b0*/  IMAD.MOV.U32 R58, RZ, RZ, R52 ;  /* 0x000000ffff3a7224 */ /* 0x000fc400078e0034 */
[----:B------:R-:W-:Y:S01]  /*31c0*/  @P1 FMUL R74, R74, 0.25 ;  /* 0x3e8000004a4a1820 */ /* 0x000fe20000400000 */
[----:B------:R-:W-:Y:S01]  /*31d0*/  VIADD R52, R65, 0xc0cafb0d ;  /* 0xc0cafb0d41347836 */ /* 0x000fe20000000000 */
[----:B------:R-:W-:Y:S01]  /*31e0*/  LEA R3, R68, R3, 0x3 ;  /* 0x0000000344037211 */ /* 0x000fe200078e18ff */
[----:B------:R-:W-:Y:S01]  /*31f0*/  @P1 FMUL R6, R6, 0.25 ;  /* 0x3e80000006061820 */ /* 0x000fe20000400000 */
[----:B------:R-:W1:Y:S01]  /*3200*/  MUFU.RCP R68, R102 ;  /* 0x0000006600447308 */ /* 0x000e620000001000 */
[----:B------:R-:W-:Y:S01]  /*3210*/  LOP3.LUT R87, R87, 0xff800000, RZ, 0xc0, !PT ;  /* 0xff80000057577812 */ /* 0x000fe200078ec0ff */
[----:B------:R-:W-:Y:S01]  /*3220*/  @P1 FMUL R5, R5, 0.25 ;  /* 0x3e80000005051820 */ /* 0x000fe20000400000 */
[----:B------:R-:W-:Y:S01]  /*3230*/  LOP3.LUT R52, R52, 0xff800000, RZ, 0xc0, !PT ;  /* 0xff80000034347812 */ /* 0x000fe200078ec0ff */
[----:B------:R-:W-:Y:S01]  /*3240*/  @P1 FMUL R4, R4, 0.25 ;  /* 0x3e80000004041820 */ /* 0x000fe20000400000 */
[----:B------:R-:W-:Y:S01]  /*3250*/  @P1 FMUL R14, R14, 0.25 ;  /* 0x3e8000000e0e1820 */ /* 0x000fe20000400000 */
[----:B------:R-:W-:Y:S01]  /*3260*/  @P1 FMUL R7, R7, 0.25 ;  /* 0x3e80000007071820 */ /* 0x000fe20000400000 */
[----:B------:R-:W-:Y:S01]  /*3270*/  I2FP.F32.S32 R32, R52 ;  /* 0x0000003400207245 */ /* 0x000fe20000201400 */
[----:B------:R-:W-:Y:S01]  /*3280*/  @P2 FMUL R13, R13, 0.25 ;  /* 0x3e8000000d0d2820 */ /* 0x000fe20000400000 */
[----:B------:R-:W-:Y:S01]  /*3290*/  @P2 FMUL R12, R12, 0.25 ;  /* 0x3e8000000c0c2820 */ /* 0x000fe20000400000 */
[----:B------:R-:W-:Y:S01]  /*32a0*/  @P2 FMUL R21, R21, 0.25 ;  /* 0x3e80000015152820 */ /* 0x000fe20000400000 */
[----:B------:R-:W-:Y:S01]  /*32b0*/  @P1 FMUL R59, R59, 0.25 ;  /* 0x3e8000003b3b1820 */ /* 0x000fe20000400000 */
[----:B------:R-:W-:Y:S01]  /*32c0*/  @P1 FMUL R15, R15, 0.25 ;  /* 0x3e8000000f0f1820 */ /* 0x000fe20000400000 */
[----:B------:R-:W-:Y:S01]  /*32d0*/  @P1 FMUL R23, R23, 0.25 ;  /* 0x3e80000017171820 */ /* 0x000fe20000400000 */
[----:B------:R-:W-:Y:S01]  /*32e0*/  @!P3 FMUL R70, R70, 16777216 ;  /* 0x4b8000004646b820 */ /* 0x000fe20000400000 */
[----:B------:R-:W-:Y:S01]  /*32f0*/  @P1 FMUL R84, R84, 0.25 ;  /* 0x3e80000054541820 */ /* 0x000fe20000400000 */
[----:B------:R-:W-:Y:S01]  /*3300*/  @!P3 FMUL R71, R71, 16777216 ;  /* 0x4b8000004747b820 */ /* 0x000fe20000400000 */
[----:B------:R-:W-:Y:S01]  /*3310*/  @!P3 FMUL R74, R74, 16777216 ;  /* 0x4b8000004a4ab820 */ /* 0x000fe20000400000 */
[----:B------:R-:W-:Y:S01]  /*3320*/  @!P3 FMUL R6, R6, 16777216 ;  /* 0x4b8000000606b820 */ /* 0x000fe20000400000 */
[----:B------:R-:W-:Y:S01]  /*3330*/  I2FP.F32.S32 R31, R87 ;  /* 0x00000057001f7245 */ /* 0x000fe20000201400 */
[----:B------:R-:W-:Y:S01]  /*3340*/  @P1 FMUL R19, R19, 0.25 ;  /* 0x3e80000013131820 */ /* 0x000fe20000400000 */
[----:B------:R-:W-:Y:S01]  /*3350*/  @!P3 FMUL R5, R5, 16777216 ;  /* 0x4b8000000505b820 */ /* 0x000fe20000400000 */
[----:B------:R-:W-:Y:S01]  /*3360*/  @!P3 FMUL R4, R4, 16777216 ;  /* 0x4b8000000404b820 */ /* 0x000fe20000400000 */
[----:B------:R-:W-:Y:S01]  /*3370*/  @!P3 FMUL R14, R14, 16777216 ;  /* 0x4b8000000e0eb820 */ /* 0x000fe20000400000 */
[----:B------:R-:W-:Y:S01]  /*3380*/  BAR.SYNC.DEFER_BLOCKING 0x0 ;  /* 0x0000000000007b1d */ /* 0x000fe20000010000 */
[----:B------:R-:W-:Y:S01]  /*3390*/  FFMA.FTZ R67, R32, 1.1920928955078125e-07, R67 ;  /* 0x3400000020437823 */ /* 0x000fe20000010043 */
[----:B------:R-:W-:Y:S01]  /*33a0*/  @P2 FMUL R20, R20, 0.25 ;  /* 0x3e80000014142820 */ /* 0x000fe20000400000 */
[----:B------:R-:W-:Y:S01]  /*33b0*/  @!P3 FMUL R7, R7, 16777216 ;  /* 0x4b8000000707b820 */ /* 0x000fe20000400000 */
[----:B------:R-:W-:Y:S01]  /*33c0*/  @!P4 FMUL R13, R13, 16777216 ;  /* 0x4b8000000d0dc820 */ /* 0x000fe20000400000 */
[----:B------:R-:W-:Y:S01]  /*33d0*/  @!P4 FMUL R12, R12, 16777216 ;  /* 0x4b8000000c0cc820 */ /* 0x000fe20000400000 */
[----:B------:R-:W-:Y:S01]  /*33e0*/  @!P4 FMUL R21, R21, 16777216 ;  /* 0x4b8000001515c820 */ /* 0x000fe20000400000 */
[----:B------:R-:W-:Y:S01]  /*33f0*/  IMAD.MOV.U32 R11, RZ, RZ, R37 ;  /* 0x000000ffff0b7224 */ /* 0x000fe200078e0025 */
[----:B------:R-:W-:Y:S01]  /*3400*/  LEA.HI R2, R2, R33, RZ, 0x1f ;  /* 0x0000002102027211 */ /* 0x000fe200078ff8ff */
[----:B------:R-:W-:Y:S01]  /*3410*/  @!P3 FMUL R59, R59, 16777216 ;  /* 0x4b8000003b3bb820 */ /* 0x000fe20000400000 */
[----:B------:R-:W-:Y:S01]  /*3420*/  @!P3 FMUL R15, R15, 16777216 ;  /* 0x4b8000000f0fb820 */ /* 0x000fe20000400000 */
[----:B------:R-:W-:Y:S01]  /*3430*/  @!P3 FMUL R23, R23, 16777216 ;  /* 0x4b8000001717b820 */ /* 0x000fe20000400000 */
[C---:B0-----:R-:W-:Y:S01]  /*3440*/  FMUL R32, R89.reuse, R70 ;  /* 0x0000004659207220 */ /* 0x041fe20000400000 */
[----:B------:R-:W-:Y:S01]  /*3450*/  @!P3 FMUL R84, R84, 16777216 ;  /* 0x4b8000005454b820 */ /* 0x000fe20000400000 */
[C---:B------:R-:W-:Y:S01]  /*3460*/  FMUL R33, R89.reuse, R71 ;  /* 0x0000004759217220 */ /* 0x040fe20000400000 */
[C---:B------:R-:W-:Y:S01]  /*3470*/  FMUL R37, R89.reuse, R74 ;  /* 0x0000004a59257220 */ /* 0x040fe20000400000 */
[----:B------:R-:W-:Y:S01]  /*3480*/  FMUL R70, R89, R6 ;  /* 0x0000000659467220 */ /* 0x000fe20000400000 */
[----:B------:R-:W-:-:S02]  /*3490*/  IMAD.MOV.U32 R85, RZ, RZ, R69 ;  /* 0x000000ffff557224 */ /* 0x000fc400078e0045 */
[----:B------:R-:W-:Y:S01]  /*34a0*/  @!P3 FMUL R19, R19, 16777216 ;  /* 0x4b8000001313b820 */ /* 0x000fe20000400000 */
[C---:B------:R-:W-:Y:S01]  /*34b0*/  FMUL R74, R89.reuse, R5 ;  /* 0x00000005594a7220 */ /* 0x040fe20000400000 */
[C---:B------:R-:W-:Y:S01]  /*34c0*/  FMUL R71, R89.reuse, R4 ;  /* 0x0000000459477220 */ /* 0x040fe20000400000 */
[----:B------:R-:W-:Y:S01]  /*34d0*/  FMUL R6, R89, R14 ;  /* 0x0000000e59067220 */ /* 0x000fe20000400000 */
[----:B------:R-:W-:Y:S01]  /*34e0*/  FFMA.FTZ R66, R31, 1.1920928955078125e-07, R66 ;  /* 0x340000001f427823 */ /* 0x000fe20000010042 */
[----:B------:R-:W-:Y:S01]  /*34f0*/  @P1 FMUL R22, R22, 0.25 ;  /* 0x3e80000016161820 */ /* 0x000fe20000400000 */
[----:B------:R-:W-:Y:S01]  /*3500*/  @!P4 FMUL R20, R20, 16777216 ;  /* 0x4b8000001414c820 */ /* 0x000fe20000400000 */
[C---:B------:R-:W-:Y:S01]  /*3510*/  FMUL R69, R89.reuse, R7 ;  /* 0x0000000759457220 */ /* 0x040fe20000400000 */
[C---:B-1----:R-:W-:Y:S01]  /*3520*/  FMUL R5, R68.reuse, R13 ;  /* 0x0000000d44057220 */ /* 0x042fe20000400000 */
[C---:B------:R-:W-:Y:S01]  /*3530*/  FMUL R4, R68.reuse, R12 ;  /* 0x0000000c44047220 */ /* 0x040fe20000400000 */
[----:B------:R-:W-:Y:S01]  /*3540*/  FMUL R14, R68, R21 ;  /* 0x00000015440e7220 */ /* 0x000fe20000400000 */
[C---:B------:R-:W-:Y:S01]  /*3550*/  FMUL R31, R89.reuse, R59 ;  /* 0x0000003b591f7220 */ /* 0x040fe20000400000 */
[C---:B------:R-:W-:Y:S01]  /*3560*/  FMUL R7, R89.reuse, R15 ;  /* 0x0000000f59077220 */ /* 0x040fe20000400000 */
[C---:B------:R-:W-:Y:S01]  /*3570*/  FMUL R12, R89.reuse, R23 ;  /* 0x00000017590c7220 */ /* 0x040fe20000400000 */
[C---:B------:R-:W-:Y:S01]  /*3580*/  FMUL R59, R89.reuse, R84 ;  /* 0x00000054593b7220 */ /* 0x040fe20000400000 */
[----:B------:R-:W-:Y:S01]  /*3590*/  FMUL R84, R89, R19 ;  /* 0x0000001359547220 */ /* 0x000fe20000400000 */
[----:B------:R-:W-:Y:S01]  /*35a0*/  @!P3 FMUL R22, R22, 16777216 ;  /* 0x4b8000001616b820 */ /* 0x000fe20000400000 */
[----:B------:R-:W-:Y:S01]  /*35b0*/  FMUL R19, R68, R20 ;  /* 0x0000001444137220 */ /* 0x000fe20000400000 */
[----:B------:R-:W-:Y:S01]  /*35c0*/  F2FP.BF16.F32.PACK_AB R5, R5, R14 ;  /* 0x0000000e0505723e */ /* 0x000fe200000010ff */
[----:B------:R-:W-:Y:S01]  /*35d0*/  IMAD.IADD R14, R65, 0x1, -R52 ;  /* 0x00000001410e7824 */ /* 0x000fe200078e0a34 */
[----:B------:R-:W-:Y:S01]  /*35e0*/  F2FP.BF16.F32.PACK_AB R7, R7, R12 ;  /* 0x0000000c0707723e */ /* 0x000fe200000010ff */
[----:B------:R-:W-:-:S02]  /*35f0*/  IMAD.IADD R12, R64, 0x1, -R87 ;  /* 0x00000001400c7824 */ /* 0x000fc400078e0a57 */
[----:B------:R-:W-:Y:S01]  /*3600*/  FMUL R15, R89, R22 ;  /* 0x00000016590f7220 */ /* 0x000fe20000400000 */
[----:B------:R-:W-:Y:S01]  /*3610*/  F2FP.BF16.F32.PACK_AB R4, R4, R19 ;  /* 0x000000130404723e */ /* 0x000fe200000010ff */
[----:B------:R-:W-:Y:S02]  /*3620*/  IMAD.MOV.U32 R19, RZ, RZ, 0x3dc6b27f ;  /* 0x3dc6b27fff137424 */ /* 0x000fe400078e00ff */
[----:B------:R-:W-:Y:S01]  /*3630*/  FADD R14, R14, -1 ;  /* 0xbf8000000e0e7421 */ /* 0x000fe20000000000 */
[----:B------:R-:W-:Y:S01]  /*3640*/  FADD R12, R12, -1 ;  /* 0xbf8000000c0c7421 */ /* 0x000fe20000000000 */
[----:B------:R-:W-:Y:S01]  /*3650*/  F2FP.BF16.F32.PACK_AB R6, R6, R15 ;  /* 0x0000000f0606723e */ /* 0x000fe200000010ff */
[----:B------:R-:W-:Y:S01]  /*3660*/  @P1 FMUL R18, R18, 0.25 ;  /* 0x3e80000012121820 */ /* 0x000fe20000400000 */
[-C--:B------:R-:W-:Y:S01]  /*3670*/  FFMA.FTZ R15, R14, R19.reuse, -0.16845393180847167969 ;  /* 0xbe2c7f300e0f7423 */ /* 0x080fe20000010013 */
[----:B------:R-:W-:Y:S01]  /*3680*/  FFMA.FTZ R19, R12, R19, -0.16845393180847167969 ;  /* 0xbe2c7f300c137423 */ /* 0x000fe20000010013 */
[----:B------:R-:W-:Y:S01]  /*3690*/  LOP3.LUT R56, R56, 0x1ff, RZ, 0xc0, !PT ;  /* 0x000001ff38387812 */ /* 0x000fe200078ec0ff */
[----:B------:R-:W-:Y:S01]  /*36a0*/  STSM.16.M88.4 [R3], R4 ;  /* 0x0000000403007844 */ /* 0x000fe20000000200 */
[----:B------:R-:W-:Y:S01]  /*36b0*/  FFMA.FTZ R15, R14, R15, 0.1716887056827545166 ;  /* 0x3e2fcf2a0e0f7423 */ /* 0x000fe2000001000f */
[----:B------:R-:W-:Y:S01]  /*36c0*/  FFMA.FTZ R19, R12, R19, 0.1716887056827545166 ;  /* 0x3e2fcf2a0c137423 */ /* 0x000fe20000010013 */
[----:B------:R-:W-:Y:S01]  /*36d0*/  LEA R56, R56, UR4, 0x4 ;  /* 0x0000000438387c11 */ /* 0x000fe2000f8e20ff */
[----:B------:R-:W-:Y:S01]  /*36e0*/  BAR.SYNC.DEFER_BLOCKING 0x0 ;  /* 0x0000000000007b1d */ /* 0x000fe20000010000 */
[----:B------:R-:W-:Y:S01]  /*36f0*/  @P2 FMUL R17, R17, 0.25 ;  /* 0x3e80000011112820 */ /* 0x000fe20000400000 */
[----:B------:R-:W-:Y:S01]  /*3700*/  FFMA.FTZ R19, R12, R19, -0.17900948226451873779 ;  /* 0xbe374e430c137423 */ /* 0x000fe20000010013 */
[----:B------:R-:W-:Y:S01]  /*3710*/  @P2 FMUL R24, R24, 0.25 ;  /* 0x3e80000018182820 */ /* 0x000fe20000400000 */
[----:B------:R-:W-:Y:S01]  /*3720*/  @P2 FMUL R16, R16, 0.25 ;  /* 0x3e80000010102820 */ /* 0x000fe20000400000 */
[----:B------:R-:W-:Y:S01]  /*3730*/  @P2 FMUL R25, R25, 0.25 ;  /* 0x3e80000019192820 */ /* 0x000fe20000400000 */
[----:B------:R-:W-:Y:S01]  /*3740*/  FFMA.FTZ R19, R12, R19, 0.20512372255325317383 ;  /* 0x3e520bf40c137423 */ /* 0x000fe20000010013 */
[----:B------:R-:W-:Y:S01]  /*3750*/  @P1 FMUL R27, R27, 0.25 ;  /* 0x3e8000001b1b1820 */ /* 0x000fe20000400000 */
[----:B------:R-:W-:Y:S01]  /*3760*/  @P1 FMUL R26, R26, 0.25 ;  /* 0x3e8000001a1a1820 */ /* 0x000fe20000400000 */
[----:B------:R-:W-:Y:S01]  /*3770*/  @!P3 FMUL R18, R18, 16777216 ;  /* 0x4b8000001212b820 */ /* 0x000fe20000400000 */
[----:B------:R-:W-:Y:S01]  /*3780*/  FFMA.FTZ R19, R12, R19, -0.24046532809734344482 ;  /* 0xbe763c8b0c137423 */ /* 0x000fe20000010013 */
[----:B------:R-:W-:Y:S01]  /*3790*/  FFMA.FTZ R15, R14, R15, -0.17900948226451873779 ;  /* 0xbe374e430e0f7423 */ /* 0x000fe2000001000f */
[----:B------:R-:W-:Y:S01]  /*37a0*/  @!P4 FMUL R17, R17, 16777216 ;  /* 0x4b8000001111c820 */ /* 0x000fe20000400000 */
[----:B------:R-:W-:Y:S01]  /*37b0*/  @!P4 FMUL R24, R24, 16777216 ;  /* 0x4b8000001818c820 */ /* 0x000fe20000400000 */
[----:B------:R-:W-:Y:S01]  /*37c0*/  FFMA.FTZ R19, R12, R19, 0.28857114911079406738 ;  /* 0x3e93bf990c137423 */ /* 0x000fe20000010013 */
[----:B------:R-:W-:Y:S01]  /*37d0*/  @!P4 FMUL R16, R16, 16777216 ;  /* 0x4b8000001010c820 */ /* 0x000fe20000400000 */
[----:B------:R-:W-:Y:S01]  /*37e0*/  @P2 FMUL R48, R48, 0.25 ;  /* 0x3e80000030302820 */ /* 0x000fe20000400000 */
[----:B------:R-:W-:Y:S01]  /*37f0*/  @!P4 FMUL R25, R25, 16777216 ;  /* 0x4b8000001919c820 */ /* 0x000fe20000400000 */
[----:B------:R-:W-:Y:S01]  /*3800*/  FFMA.FTZ R19, R12, R19, -0.36067417263984680176 ;  /* 0xbeb8aa490c137423 */ /* 0x000fe20000010013 */
[----:B------:R-:W-:Y:S01]  /*3810*/  @!P3 FMUL R27, R27, 16777216 ;  /* 0x4b8000001b1bb820 */ /* 0x000fe20000400000 */
[----:B------:R-:W-:Y:S01]  /*3820*/  @!P3 FMUL R26, R26, 16777216 ;  /* 0x4b8000001a1ab820 */ /* 0x000fe20000400000 */
[C---:B------:R-:W-:Y:S01]  /*3830*/  FMUL R13, R89.reuse, R18 ;  /* 0x00000012590d7220 */ /* 0x040fe20000400000 */
[----:B------:R-:W-:Y:S01]  /*3840*/  FFMA.FTZ R19, R12, R19, 0.48089820146560668945 ;  /* 0x3ef6384a0c137423 */ /* 0x000fe20000010013 */
[----:B------:R-:W-:Y:S01]  /*3850*/  FFMA.FTZ R15, R14, R15, 0.20512372255325317383 ;  /* 0x3e520bf40e0f7423 */ /* 0x000fe2000001000f */
[----:B------:R-:W0:Y:S01]  /*3860*/  LDS.128 R4, [R56] ;  /* 0x0000000038047984 */ /* 0x000e220000000c00 */
[----:B------:R-:W-:Y:S01]  /*3870*/  FMUL R18, R68, R17 ;  /* 0x0000001144127220 */ /* 0x000fe20000400000 */
[----:B------:R-:W-:Y:S01]  /*3880*/  FFMA.FTZ R19, R12, R19, -0.72134751081466674805 ;  /* 0xbf38aa3b0c137423 */ /* 0x000fe20000010013 */
[C---:B------:R-:W-:Y:S01]  /*3890*/  FMUL R24, R68.reuse, R24 ;  /* 0x0000001844187220 */ /* 0x040fe20000400000 */
[----:B------:R-:W-:Y:S01]  /*38a0*/  FMUL R17, R68, R16 ;  /* 0x0000001044117220 */ /* 0x000fe20000400000 */
[----:B------:R-:W-:Y:S01]  /*38b0*/  @!P4 FMUL R48, R48, 16777216 ;  /* 0x4b8000003030c820 */ /* 0x000fe20000400000 */
[----:B------:R-:W-:Y:S01]  /*38c0*/  FMUL R19, R12, R19 ;  /* 0x000000130c137220 */ /* 0x000fe20000400000 */
[----:B------:R-:W-:Y:S01]  /*38d0*/  FMUL R25, R68, R25 ;  /* 0x0000001944197220 */ /* 0x000fe20000400000 */
[C---:B------:R-:W-:Y:S01]  /*38e0*/  FMUL R27, R89.reuse, R27 ;  /* 0x0000001b591b7220 */ /* 0x040fe20000400000 */
[----:B------:R-:W-:Y:S01]  /*38f0*/  FMUL R26, R89, R26 ;  /* 0x0000001a591a7220 */ /* 0x000fe20000400000 */
[----:B------:R-:W-:Y:S01]  /*3900*/  FMUL R19, R12, R19 ;  /* 0x000000130c137220 */ /* 0x000fe20000400000 */
[----:B------:R-:W-:Y:S01]  /*3910*/  FFMA.FTZ R15, R14, R15, -0.24046532809734344482 ;  /* 0xbe763c8b0e0f7423 */ /* 0x000fe2000001000f */
[----:B------:R-:W-:Y:S01]  /*3920*/  FMUL R20, R68, R48 ;  /* 0x0000003044147220 */ /* 0x000fe20000400000 */
[----:B------:R-:W-:Y:S01]  /*3930*/  F2FP.BF16.F32.PACK_AB R16, R24, R17 ;  /* 0x000000111810723e */ /* 0x000fe200000010ff */
[----:B------:R-:W-:Y:S01]  /*3940*/  FFMA.FTZ R19, R12, 1.4426950216293334961, R19 ;  /* 0x3fb8aa3b0c137823 */ /* 0x000fe20000010013 */
[----:B------:R-:W-:Y:S01]  /*3950*/  FFMA.FTZ R15, R14, R15, 0.28857114911079406738 ;  /* 0x3e93bf990e0f7423 */ /* 0x000fe2000001000f */
[----:B------:R-:W-:Y:S01]  /*3960*/  F2FP.BF16.F32.PACK_AB R17, R25, R18 ;  /* 0x000000121911723e */ /* 0x000fe200000010ff */
[----:B------:R-:W-:-:S02]  /*3970*/  IMAD.MOV.U32 R78, RZ, RZ, R41 ;  /* 0x000000ffff4e7224 */ /* 0x000fc400078e0029 */
[----:B------:R-:W-:Y:S01]  /*3980*/  FADD R48, R66, R19 ;  /* 0x0000001342307221 */ /* 0x000fe20000000000 */
[----:B------:R-:W-:Y:S01]  /*3990*/  F2FP.BF16.F32.PACK_AB R18, R26, R13 ;  /* 0x0000000d1a12723e */ /* 0x000fe200000010ff */
[C---:B------:R-:W-:Y:S01]  /*39a0*/  FFMA.FTZ R15, R14.reuse, R15, -0.36067417263984680176 ;  /* 0xbeb8aa490e0f7423 */ /* 0x040fe2000001000f */
[----:B------:R-:W-:Y:S01]  /*39b0*/  F2FP.BF16.F32.PACK_AB R19, R27, R84 ;  /* 0x000000541b13723e */ /* 0x000fe200000010ff */
[----:B------:R-:W-:Y:S01]  /*39c0*/  BAR.SYNC.DEFER_BLOCKING 0x0 ;  /* 0x0000000000007b1d */ /* 0x000fe20000010000 */
[----:B------:R-:W-:Y:S02]  /*39d0*/  IMAD.MOV.U32 R79, RZ, RZ, R44 ;  /* 0x000000ffff4f7224 */ /* 0x000fe400078e002c */
[----:B------:R-:W-:Y:S01]  /*39e0*/  FFMA.FTZ R15, R14, R15, 0.48089820146560668945 ;  /* 0x3ef6384a0e0f7423 */ /* 0x000fe2000001000f */
[----:B------:R-:W-:Y:S02]  /*39f0*/  IMAD.MOV.U32 R82, RZ, RZ, R57 ;  /* 0x000000ffff527224 */ /* 0x000fe400078e0039 */
[----:B------:R-:W-:Y:S01]  /*3a00*/  @P2 FMUL R85, R85, 0.25 ;  /* 0x3e80000055552820 */ /* 0x000fe20000400000 */
        /* <DEDUP_REMOVED lines=19> */
[----:B------:R-:W-:Y:S01]  /*3b40*/  STSM.16.M88.4 [R3], R16 ;  /* 0x0000001003007844 */ /* 0x000fe20000000200 */
[----:B------:R-:W-:Y:S01]  /*3b50*/  @P2 FMUL R8, R8, 0.25 ;  /* 0x3e80000008082820 */ /* 0x000fe20000400000 */
[----:B------:R-:W-:Y:S01]  /*3b60*/  @P2 FMUL R29, R29, 0.25 ;  /* 0x3e8000001d1d2820 */ /* 0x000fe20000400000 */
[----:B------:R-:W-:Y:S01]  /*3b70*/  @P2 FMUL R28, R28, 0.25 ;  /* 0x3e8000001c1c2820 */ /* 0x000fe20000400000 */
[----:B------:R-:W-:Y:S01]  /*3b80*/  BAR.SYNC.DEFER_BLOCKING 0x0 ;  /* 0x0000000000007b1d */ /* 0x000fe20000010000 */
[----:B------:R-:W-:Y:S01]  /*3b90*/  ISETP.GE.U32.AND P2, PT, R65, 0x7f800000, PT ;  /* 0x7f8000004100780c */ /* 0x000fe20003f46070 */
[----:B------:R-:W-:Y:S01]  /*3ba0*/  FFMA.FTZ R15, R14, R15, -0.72134751081466674805 ;  /* 0xbf38aa3b0e0f7423 */ /* 0x000fe2000001000f */
[----:B------:R-:W-:Y:S01]  /*3bb0*/  @!P4 FMUL R53, R53, 16777216 ;  /* 0x4b8000003535c820 */ /* 0x000fe20000400000 */
[----:B------:R-:W-:Y:S01]  /*3bc0*/  @!P4 FMUL R58, R58, 16777216 ;  /* 0x4b8000003a3ac820 */ /* 0x000fe20000400000 */
[----:B------:R-:W-:Y:S01]  /*3bd0*/  @!P4 FMUL R72, R72, 16777216 ;  /* 0x4b8000004848c820 */ /* 0x000fe20000400000 */
[----:B------:R-:W-:Y:S01]  /*3be0*/  FMUL R15, R14, R15 ;  /* 0x0000000f0e0f7220 */ /* 0x000fe20000400000 */
[----:B------:R-:W-:Y:S01]  /*3bf0*/  @!P4 FMUL R11, R11, 16777216 ;  /* 0x4b8000000b0bc820 */ /* 0x000fe20000400000 */
[----:B------:R-:W-:Y:S01]  /*3c00*/  @!P4 FMUL R10, R10, 16777216 ;  /* 0x4b8000000a0ac820 */ /* 0x000fe20000400000 */
[----:B------:R-:W-:-:S02]  /*3c10*/  IMAD.MOV.U32 R44, RZ, RZ, R46 ;  /* 0x000000ffff2c7224 */ /* 0x000fc400078e002e */
[----:B------:R-:W-:Y:S01]  /*3c20*/  FMUL R15, R14, R15 ;  /* 0x0000000f0e0f7220 */ /* 0x000fe20000400000 */
[----:B------:R-:W-:Y:S01]  /*3c30*/  @!P4 FMUL R9, R9, 16777216 ;  /* 0x4b8000000909c820 */ /* 0x000fe20000400000 */
[----:B------:R-:W-:Y:S01]  /*3c40*/  @!P4 FMUL R8, R8, 16777216 ;  /* 0x4b8000000808c820 */ /* 0x000fe20000400000 */
[----:B------:R-:W-:Y:S01]  /*3c50*/  @!P4 FMUL R29, R29, 16777216 ;  /* 0x4b8000001d1dc820 */ /* 0x000fe20000400000 */
[----:B------:R-:W-:Y:S01]  /*3c60*/  @!P4 FMUL R28, R28, 16777216 ;  /* 0x4b8000001c1cc820 */ /* 0x000fe20000400000 */
[C---:B------:R-:W-:Y:S01]  /*3c70*/  FMUL R52, R68.reuse, R53 ;  /* 0x0000003544347220 */ /* 0x040fe20000400000 */
[----:B------:R-:W-:Y:S01]  /*3c80*/  MOV R46, R47 ;  /* 0x0000002f002e7202 */ /* 0x000fe20000000f00 */
[C---:B------:R-:W-:Y:S01]  /*3c90*/  FMUL R53, R68.reuse, R58 ;  /* 0x0000003a44357220 */ /* 0x040fe20000400000 */
[----:B------:R-:W-:Y:S01]  /*3ca0*/  @!P4 FMUL R49, R49, 16777216 ;  /* 0x4b8000003131c820 */ /* 0x000fe20000400000 */
[C---:B------:R-:W-:Y:S01]  /*3cb0*/  FMUL R58, R68.reuse, R72 ;  /* 0x00000048443a7220 */ /* 0x040fe20000400000 */
[C---:B------:R-:W-:Y:S01]  /*3cc0*/  FMUL R23, R68.reuse, R11 ;  /* 0x0000000b44177220 */ /* 0x040fe20000400000 */
[----:B------:R-:W-:Y:S01]  /*3cd0*/  FMUL R72, R68, R10 ;  /* 0x0000000a44487220 */ /* 0x000fe20000400000 */
[----:B------:R-:W-:Y:S01]  /*3ce0*/  FFMA.FTZ R14, R14, 1.4426950216293334961, R15 ;  /* 0x3fb8aa3b0e0e7823 */ /* 0x000fe2000001000f */
[C---:B------:R-:W-:Y:S01]  /*3cf0*/  FMUL R9, R68.reuse, R9 ;  /* 0x0000000944097220 */ /* 0x040fe20000400000 */
[C---:B------:R-:W-:Y:S01]  /*3d00*/  FMUL R8, R68.reuse, R8 ;  /* 0x0000000844087220 */ /* 0x040fe20000400000 */
[C---:B------:R-:W-:Y:S01]  /*3d10*/  FMUL R10, R68.reuse, R29 ;  /* 0x0000001d440a7220 */ /* 0x040fe20000400000 */
[----:B------:R-:W-:Y:S01]  /*3d20*/  FMUL R11, R68, R28 ;  /* 0x0000001c440b7220 */ /* 0x000fe20000400000 */
[----:B------:R-:W-:-:S02]  /*3d30*/  @P2 IMAD.MOV.U32 R12, RZ, RZ, 0x7f800000 ;  /* 0x7f800000ff0c2424 */ /* 0x000fc400078e00ff */
        /* <DEDUP_REMOVED lines=15> */
[----:B------:R-:W-:Y:S01]  /*3e30*/  FMUL R21, R68, R49 ;  /* 0x0000003144157220 */ /* 0x000fe20000400000 */
[----:B------:R-:W-:Y:S01]  /*3e40*/  FADD R49, R67, R14 ;  /* 0x0000000e43317221 */ /* 0x000fe20000000000 */
[----:B------:R-:W-:Y:S01]  /*3e50*/  @P2 FFMA.FTZ R49, R65, R12, +INF ;  /* 0x7f80000041312423 */ /* 0x000fe2000001000c */
[----:B------:R-:W-:Y:S01]  /*3e60*/  F2FP.BF16.F32.PACK_AB R12, R8, R11 ;  /* 0x0000000b080c723e */ /* 0x000fe200000010ff */
[----:B------:R-:W-:Y:S01]  /*3e70*/  @!P3 FMUL R34, R34, 16777216 ;  /* 0x4b8000002222b820 */ /* 0x000fe20000400000 */
[----:B------:R-:W-:Y:S01]  /*3e80*/  F2FP.BF16.F32.PACK_AB R13, R9, R10 ;  /* 0x0000000a090d723e */ /* 0x000fe200000010ff */
[----:B------:R-:W-:Y:S01]  /*3e90*/  @!P3 FMUL R36, R36, 16777216 ;  /* 0x4b8000002424b820 */ /* 0x000fe20000400000 */
        /* <DEDUP_REMOVED lines=13> */
[----:B------:R-:W1:Y:S01]  /*3f70*/  LDS.128 R8, [R56] ;  /* 0x0000000038087984 */ /* 0x000e620000000c00 */
[----:B------:R-:W-:Y:S01]  /*3f80*/  ISETP.GE.U32.AND P3, PT, R64, 0x7f800000, PT ;  /* 0x7f8000004000780c */ /* 0x000fe20003f66070 */
[----:B------:R-:W-:Y:S01]  /*3f90*/  @!P4 FMUL R78, R78, 16777216 ;  /* 0x4b8000004e4ec820 */ /* 0x000fe20000400000 */
[----:B------:R-:W-:Y:S01]  /*3fa0*/  F2FP.BF16.F32.PACK_AB R14, R70, R71 ;  /* 0x00000047460e723e */ /* 0x000fe200000010ff */
[----:B------:R-:W-:Y:S01]  /*3fb0*/  @!P4 FMUL R77, R77, 16777216 ;  /* 0x4b8000004d4dc820 */ /* 0x000fe20000400000 */
[C---:B------:R-:W-:Y:S01]  /*3fc0*/  FMUL R35, R89.reuse, R36 ;  /* 0x0000002459237220 */ /* 0x040fe20000400000 */
[C---:B------:R-:W-:Y:S01]  /*3fd0*/  FMUL R36, R89.reuse, R38 ;  /* 0x0000002659247220 */ /* 0x040fe20000400000 */
[C---:B------:R-:W-:Y:S01]  /*3fe0*/  FMUL R38, R89.reuse, R54 ;  /* 0x0000003659267220 */ /* 0x040fe20000400000 */
[C---:B------:R-:W-:Y:S01]  /*3ff0*/  FMUL R41, R89.reuse, R62 ;  /* 0x0000003e59297220 */ /* 0x040fe20000400000 */
[C---:B------:R-:W-:Y:S01]  /*4000*/  FMUL R54, R89.reuse, R43 ;  /* 0x0000002b59367220 */ /* 0x040fe20000400000 */
[C---:B------:R-:W-:Y:S01]  /*4010*/  FMUL R57, R89.reuse, R42 ;  /* 0x0000002a59397220 */ /* 0x040fe20000400000 */
[----:B------:R-:W-:Y:S01]  /*4020*/  FMUL R62, R89, R83 ;  /* 0x00000053593e7220 */ /* 0x000fe20000400000 */
[C---:B------:R-:W-:Y:S01]  /*4030*/  FMUL R78, R68.reuse, R78 ;  /* 0x0000004e444e7220 */ /* 0x040fe20000400000 */
[----:B------:R-:W-:Y:S01]  /*4040*/  FMUL R77, R68, R77 ;  /* 0x0000004d444d7220 */ /* 0x000fe20000400000 */
[----:B------:R-:W-:Y:S01]  /*4050*/  @P3 MOV R15, 0x7f800000 ;  /* 0x7f800000000f3802 */ /* 0x000fe20000000f00 */
[----:B------:R-:W-:Y:S01]  /*4060*/  @!P4 FMUL R81, R81, 16777216 ;  /* 0x4b8000005151c820 */ /* 0x000fe20000400000 */
[----:B------:R-:W-:Y:S01]  /*4070*/  F2FP.BF16.F32.PACK_AB R26, R57, R62 ;  /* 0x0000003e391a723e */ /* 0x000fe200000010ff */
[----:B------:R-:W-:Y:S01]  /*4080*/  @!P4 FMUL R79, R79, 16777216 ;  /* 0x4b8000004f4fc820 */ /* 0x000fe20000400000 */
[----:B------:R-:W-:Y:S01]  /*4090*/  F2FP.BF16.F32.PACK_AB R24, R77, R72 ;  /* 0x000000484d18723e */ /* 0x000fe200000010ff */
[----:B------:R-:W-:Y:S01]  /*40a0*/  @P3 FFMA.FTZ R48, R64, R15, +INF ;  /* 0x7f80000040303423 */ /* 0x000fe2000001000f */
[----:B------:R-:W-:Y:S01]  /*40b0*/  F2FP.BF16.F32.PACK_AB R15, R69, R74 ;  /* 0x0000004a450f723e */ /* 0x000fe200000010ff */
[----:B------:R-:W-:Y:S01]  /*40c0*/  BAR.SYNC.DEFER_BLOCKING 0x0 ;  /* 0x0000000000007b1d */ /* 0x000fe20000010000 */
[----:B------:R-:W-:Y:S01]  /*40d0*/  F2FP.BF16.F32.PACK_AB R25, R78, R23 ;  /* 0x000000174e19723e */ /* 0x000fe200000010ff */
[C---:B------:R-:W-:Y:S01]  /*40e0*/  FMUL R47, R89.reuse, R51 ;  /* 0x00000033592f7220 */ /* 0x040fe20000400000 */
[----:B------:R-:W-:Y:S01]  /*40f0*/  F2FP.BF16.F32.PACK_AB R27, R54, R59 ;  /* 0x0000003b361b723e */ /* 0x000fe200000010ff */
[C---:B------:R-:W-:Y:S01]  /*4100*/  FMUL R22, R68.reuse, R81 ;  /* 0x0000005144167220 */ /* 0x040fe20000400000 */
[C---:B------:R-:W-:Y:S01]  /*4110*/  FMUL R50, R89.reuse, R50 ;  /* 0x0000003259327220 */ /* 0x040fe20000400000 */
[C---:B------:R-:W-:Y:S01]  /*4120*/  FMUL R46, R89.reuse, R46 ;  /* 0x0000002e592e7220 */ /* 0x040fe20000400000 */
[----:B------:R-:W-:Y:S01]  /*4130*/  FMUL R51, R89, R44 ;  /* 0x0000002c59337220 */ /* 0x000fe20000400000 */
[----:B------:R-:W-:Y:S01]  /*4140*/  FMUL R79, R68, R79 ;  /* 0x0000004f444f7220 */ /* 0x000fe20000400000 */
[----:B------:R-:W-:Y:S01]  /*4150*/  F2FP.BF16.F32.PACK_AB R21, R21, R22 ;  /* 0x000000161515723e */ /* 0x000fe200000010ff */
[----:B------:R-:W-:Y:S01]  /*4160*/  @!P4 FMUL R82, R82, 16777216 ;  /* 0x4b8000005252c820 */ /* 0x000fe20000400000 */
[----:B------:R-:W-:Y:S01]  /*4170*/  F2FP.BF16.F32.PACK_AB R23, R47, R46 ;  /* 0x0000002e2f17723e */ /* 0x000fe200000010ff */
[----:B------:R-:W-:Y:S01]  /*4180*/  @!P4 FMUL R63, R63, 16777216 ;  /* 0x4b8000003f3fc820 */ /* 0x000fe20000400000 */
[----:B------:R-:W-:Y:S01]  /*4190*/  F2FP.BF16.F32.PACK_AB R20, R20, R79 ;  /* 0x0000004f1414723e */ /* 0x000fe200000010ff */
[----:B------:R-:W-:Y:S01]  /*41a0*/  @!P4 FMUL R61, R61, 16777216 ;  /* 0x4b8000003d3dc820 */ /* 0x000fe20000400000 */
[----:B------:R-:W-:Y:S01]  /*41b0*/  F2FP.BF16.F32.PACK_AB R22, R50, R51 ;  /* 0x000000333216723e */ /* 0x000fe200000010ff */
[----:B------:R-:W-:Y:S01]  /*41c0*/  @!P4 FMUL R60, R60, 16777216 ;  /* 0x4b8000003c3cc820 */ /* 0x000fe20000400000 */
[C---:B------:R-:W-:Y:S01]  /*41d0*/  FMUL R30, R89.reuse, R30 ;  /* 0x0000001e591e7220 */ /* 0x040fe20000400000 */
[----:B------:R-:W-:Y:S01]  /*41e0*/  FMUL R40, R89, R40 ;  /* 0x0000002859287220 */ /* 0x000fe20000400000 */
[C---:B------:R-:W-:Y:S01]  /*41f0*/  FMUL R82, R68.reuse, R82 ;  /* 0x0000005244527220 */ /* 0x040fe20000400000 */
[C---:B------:R-:W-:Y:S01]  /*4200*/  FMUL R63, R68.reuse, R63 ;  /* 0x0000003f443f7220 */ /* 0x040fe20000400000 */
[C---:B------:R-:W-:Y:S01]  /*4210*/  FMUL R61, R68.reuse, R61 ;  /* 0x0000003d443d7220 */ /* 0x040fe20000400000 */
[----:B------:R-:W-:Y:S01]  /*4220*/  FMUL R60, R68, R60 ;  /* 0x0000003c443c7220 */ /* 0x000fe20000400000 */
[----:B------:R-:W-:Y:S01]  /*4230*/  F2FP.BF16.F32.PACK_AB R30, R30, R41 ;  /* 0x000000291e1e723e */ /* 0x000fe200000010ff */
[----:B------:R-:W-:Y:S01]  /*4240*/  STSM.16.M88.4 [R3], R12 ;  /* 0x0000000c03007844 */ /* 0x000fe20000000200 */
[----:B------:R-:W-:Y:S01]  /*4250*/  F2FP.BF16.F32.PACK_AB R31, R31, R40 ;  /* 0x000000281f1f723e */ /* 0x000fe200000010ff */
[----:B------:R-:W-:Y:S01]  /*4260*/  FMUL R39, R89, R86 ;  /* 0x0000005659277220 */ /* 0x000fe20000400000 */
[----:B------:R-:W-:Y:S01]  /*4270*/  F2FP.BF16.F32.PACK_AB R28, R63, R60 ;  /* 0x0000003c3f1c723e */ /* 0x000fe200000010ff */
[----:B------:R-:W-:Y:S01]  /*4280*/  BAR.SYNC.DEFER_BLOCKING 0x0 ;  /* 0x0000000000007b1d */ /* 0x000fe20000010000 */
[----:B------:R-:W-:Y:S01]  /*4290*/  F2FP.BF16.F32.PACK_AB R29, R82, R61 ;  /* 0x0000003d521d723e */ /* 0x000fe200000010ff */
[----:B------:R-:W-:Y:S01]  /*42a0*/  @!P4 FMUL R55, R55, 16777216 ;  /* 0x4b8000003737c820 */ /* 0x000fe20000400000 */
[----:B------:R-:W-:Y:S01]  /*42b0*/  @!P4 FMUL R73, R73, 16777216 ;  /* 0x4b8000004949c820 */ /* 0x000fe20000400000 */
[----:B------:R-:W-:Y:S01]  /*42c0*/  FSETP.NEU.AND P1, PT, R65, RZ, PT ;  /* 0x000000ff4100720b */ /* 0x000fe20003f2d000 */
[----:B------:R-:W-:Y:S01]  /*42d0*/  @!P4 FMUL R85, R85, 16777216 ;  /* 0x4b8000005555c820 */ /* 0x000fe20000400000 */
[C---:B------:R-:W-:Y:S01]  /*42e0*/  FMUL R42, R68.reuse, R55 ;  /* 0x00000037442a7220 */ /* 0x040fe20000400000 */
[----:B------:R-:W-:Y:S01]  /*42f0*/  FMUL R55, R68, R73 ;  /* 0x0000004944377220 */ /* 0x000fe20000400000 */
[----:B------:R-:W2:Y:S01]  /*4300*/  LDCU.64 UR4, c[0x0][0x3e0] ;  /* 0x00007c00ff0477ac */ /* 0x000ea20008000a00 */
[----:B------:R-:W-:Y:S01]  /*4310*/  FSETP.NEU.AND P2, PT, R64, RZ, PT ;  /* 0x000000ff4000720b */ /* 0x000fe20003f4d000 */
[----:B------:R-:W3:Y:S01]  /*4320*/  LDC R47, c[0x0][0x3e8] ;  /* 0x0000fa00ff2f7b82 */ /* 0x000ee20000000800 */
[----:B------:R-:W-:Y:S01]  /*4330*/  @!P4 FMUL R75, R75, 16777216 ;  /* 0x4b8000004b4bc820 */ /* 0x000fe20000400000 */
[----:B------:R-:W-:Y:S01]  /*4340*/  @!P4 FMUL R45, R45, 16777216 ;  /* 0x4b8000002d2dc820 */ /* 0x000fe20000400000 */
[----:B------:R-:W-:Y:S01]  /*4350*/  FMUL R34, R89, R34 ;  /* 0x0000002259227220 */ /* 0x000fe20000400000 */
[C---:B------:R-:W-:Y:S01]  /*4360*/  FMUL R44, R68.reuse, R85 ;  /* 0x00000055442c7220 */ /* 0x040fe20000400000 */
[C---:B------:R-:W-:Y:S01]  /*4370*/  FMUL R43, R68.reuse, R75 ;  /* 0x0000004b442b7220 */ /* 0x040fe20000400000 */
[----:B------:R-:W-:Y:S01]  /*4380*/  FMUL R45, R68, R45 ;  /* 0x0000002d442d7220 */ /* 0x000fe20000400000 */
[----:B------:R-:W-:Y:S01]  /*4390*/  F2FP.BF16.F32.PACK_AB R54, R32, R35 ;  /* 0x000000232036723e */ /* 0x000fe200000010ff */
[----:B------:R-:W4:Y:S01]  /*43a0*/  LDC.64 R64, c[0x0][0x398] ;  /* 0x0000e600ff407b82 */ /* 0x000f220000000a00 */
[----:B0-----:R-:W-:Y:S01]  /*43b0*/  PRMT R50, R7, 0x7632, R50 ;  /* 0x0000763207327816 */ /* 0x001fe20000000032 */
[----:B------:R-:W-:Y:S01]  /*43c0*/  IMAD.SHL.U32 R0, R0, 0x2, RZ ;  /* 0x0000000200007824 */ /* 0x000fe200078e00ff */
[----:B------:R-:W-:-:S02]  /*43d0*/  FSEL R49, R49, -INF , P1 ;  /* 0xff80000031317808 */ /* 0x000fc40000800000 */
[----:B------:R-:W-:Y:S01]  /*43e0*/  LOP3.LUT P0, RZ, R125, 0x100, RZ, 0xc0, !PT ;  /* 0x000001007dff7812 */ /* 0x000fe2000780c0ff */
[----:B------:R-:W0:Y:S01]  /*43f0*/  LDS.128 R12, [R56] ;  /* 0x00000000380c7984 */ /* 0x000e220000000c00 */
[----:B------:R-:W-:Y:S01]  /*4400*/  LOP3.LUT R0, R0, 0x3f8, RZ, 0xc0, !PT ;  /* 0x000003f800007812 */ /* 0x000fe200078ec0ff */
[----:B--2---:R-:W-:Y:S01]  /*4410*/  UIMAD UR4, UR6, UR4, URZ ;  /* 0x00000004060472a4 */ /* 0x004fe2000f8e02ff */
[----:B------:R-:W-:Y:S01]  /*4420*/  IMAD R46, R122, UR5, RZ ;  /* 0x000000057a2e7c24 */ /* 0x000fe2000f8e02ff */
[----:B------:R-:W-:Y:S01]  /*4430*/  BAR.SYNC.DEFER_BLOCKING 0x0 ;  /* 0x0000000000007b1d */ /* 0x000fe20000010000 */
[----:B------:R-:W-:Y:S01]  /*4440*/  FFMA R80, R49, 0.69314718246459960938, R80 ;  /* 0x3f31721831507823 */ /* 0x000fe20000000050 */
[----:B------:R-:W-:Y:S01]  /*4450*/  USHF.L.U32 UR5, UR4, 0x1, URZ ;  /* 0x0000000104057899 */ /* 0x000fe200080006ff */
[C---:B------:R-:W-:Y:S02]  /*4460*/  IMAD.SHL.U32 R41, R46.reuse, 0x2, RZ ;  /* 0x000000022e297824 */ /* 0x040fe400078e00ff */
[----:B------:R-:W-:-:S03]  /*4470*/  IMAD.HI R46, R46, 0x2, RZ ;  /* 0x000000022e2e7827 */ /* 0x000fc600078e02ff */
[----:B------:R-:W2:Y:S01]  /*4480*/  S2UR UR7, SR_CgaCtaId ;  /* 0x00000000000779c3 */ /* 0x000ea20000008800 */
[----:B----4-:R-:W-:Y:S01]  /*4490*/  IADD3 R40, P3, P4, R41, UR5, R64 ;  /* 0x0000000529287c10 */ /* 0x010fe2000fc7e040 */
[----:B---3--:R-:W-:Y:S01]  /*44a0*/  IMAD R41, R124, R47, RZ ;  /* 0x0000002f7c297224 */ /* 0x008fe200078e02ff */
[----:B------:R-:W-:Y:S01]  /*44b0*/  UIMAD.WIDE UR4, UR4, 0x2, URZ ;  /* 0x00000002040478a5 */ /* 0x000fe2000f8e02ff */
[----:B------:R-:W-:Y:S10]  /*44c0*/  STSM.16.M88.4 [R3], R24 ;  /* 0x0000001803007844 */ /* 0x000ff40000000200 */
[----:B------:R-:W3:Y:S01]  /*44d0*/  LDCU UR4, c[0x0][0x3ec] ;  /* 0x00007d80ff0477ac */ /* 0x000ee20008000800 */
[----:B------:R-:W-:Y:S01]  /*44e0*/  BAR.SYNC.DEFER_BLOCKING 0x0 ;  /* 0x0000000000007b1d */ /* 0x000fe20000010000 */
[----:B---3--:R-:W-:-:S04]  /*44f0*/  UIMAD UR4, UR6, UR4, URZ ;  /* 0x00000004060472a4 */ /* 0x008fc8000f8e02ff */
[----:B------:R-:W-:Y:S01]  /*4500*/  USHF.L.U32 UR6, UR4, 0x2, URZ ;  /* 0x0000000204067899 */ /* 0x000fe200080006ff */
[----:B------:R-:W3:Y:S02]  /*4510*/  LDS.128 R16, [R56] ;  /* 0x0000000038107984 */ /* 0x000ee40000000c00 */
[----:B------:R-:W-:Y:S06]  /*4520*/  BAR.SYNC.DEFER_BLOCKING 0x0 ;  /* 0x0000000000007b1d */ /* 0x000fec0000010000 */
[----:B------:R4:W-:Y:S02]  /*4530*/  STSM.16.M88.4 [R3], R20 ;  /* 0x0000001403007844 */ /* 0x0009e40000000200 */
[----:B------:R-:W-:Y:S01]  /*4540*/  BAR.SYNC.DEFER_BLOCKING 0x0 ;  /* 0x0000000000007b1d */ /* 0x000fe20000010000 */
[----:B----4-:R-:W-:-:S02]  /*4550*/  F2FP.BF16.F32.PACK_AB R22, R38, R39 ;  /* 0x000000272616723e */ /* 0x010fc400000010ff */
[----:B------:R-:W-:Y:S02]  /*4560*/  F2FP.BF16.F32.PACK_AB R23, R36, R37 ;  /* 0x000000252417723e */ /* 0x000fe400000010ff */
[----:B------:R-:W-:Y:S02]  /*4570*/  F2FP.BF16.F32.PACK_AB R20, R53, R58 ;  /* 0x0000003a3514723e */ /* 0x000fe400000010ff */
[----:B------:R-:W-:Y:S02]  /*4580*/  F2FP.BF16.F32.PACK_AB R21, R52, R55 ;  /* 0x000000373415723e */ /* 0x000fe400000010ff */
[----:B------:R-:W-:Y:S02]  /*4590*/  F2FP.BF16.F32.PACK_AB R52, R43, R42 ;  /* 0x0000002a2b34723e */ /* 0x000fe400000010ff */
[----:B------:R-:W-:Y:S01]  /*45a0*/  F2FP.BF16.F32.PACK_AB R53, R44, R45 ;  /* 0x0000002d2c35723e */ /* 0x000fe200000010ff */
[----:B------:R-:W4:Y:S01]  /*45b0*/  LDS.128 R24, [R56] ;  /* 0x0000000038187984 */ /* 0x000f220000000c00 */
[----:B------:R-:W-:Y:S01]  /*45c0*/  F2FP.BF16.F32.PACK_AB R55, R33, R34 ;  /* 0x000000222137723e */ /* 0x000fe200000010ff */
[----:B------:R-:W-:Y:S06]  /*45d0*/  BAR.SYNC.DEFER_BLOCKING 0x0 ;  /* 0x0000000000007b1d */ /* 0x000fec0000010000 */
[----:B------:R5:W-:Y:S02]  /*45e0*/  STSM.16.M88.4 [R3], R28 ;  /* 0x0000001c03007844 */ /* 0x000be40000000200 */
[----:B------:R-:W-:Y:S01]  /*45f0*/  BAR.SYNC.DEFER_BLOCKING 0x0 ;  /* 0x0000000000007b1d */ /* 0x000fe20000010000 */
[----:B-----5:R-:W-:Y:S01]  /*4600*/  IMAD R29, R47, 0x2, R41 ;  /* 0x000000022f1d7824 */ /* 0x020fe200078e0229 */
[----:B------:R-:W-:-:S04]  /*4610*/  IADD3.X R28, PT, PT, R46, UR5, R65, P3, P4 ;  /* 0x000000052e1c7c10 */ /* 0x000fc80009fe8441 */
[----:B------:R-:W-:Y:S01]  /*4620*/  UMOV UR5, 0x400 ;  /* 0x0000040000057882 */ /* 0x000fe20000000000 */
[-C--:B------:R-:W-:Y:S01]  /*4630*/  LEA R30, P3, R41, R40.reuse, 0x1 ;  /* 0x00000028291e7211 */ /* 0x080fe200078608ff */
[----:B------:R-:W-:Y:S01]  /*4640*/  IMAD R35, R47, 0x2, R29 ;  /* 0x000000022f237824 */ /* 0x000fe200078e021d */
[----:B------:R-:W-:Y:S01]  /*4650*/  LEA R32, P4, R29, R40, 0x1 ;  /* 0x000000281d207211 */ /* 0x000fe200078808ff */
[----:B--2---:R-:W-:Y:S01]  /*4660*/  ULEA UR7, UR7, UR5, 0x18 ;  /* 0x0000000507077291 */ /* 0x004fe2000f8ec0ff */
[-C--:B------:R-:W-:Y:S01]  /*4670*/  LEA.HI.X.SX32 R31, R41, R28.reuse, 0x1, P3 ;  /* 0x0000001c291f7211 */ /* 0x080fe200018f0eff */
[----:B------:R-:W-:Y:S01]  /*4680*/  IMAD R41, R47, 0x2, R35 ;  /* 0x000000022f297824 */ /* 0x000fe200078e0223 */
[----:B------:R-:W-:Y:S01]  /*4690*/  LEA.HI.X.SX32 R33, R29, R28, 0x1, P4 ;  /* 0x0000001c1d217211 */ /* 0x000fe200020f0eff */
[----:B------:R-:W-:Y:S01]  /*46a0*/  UIMAD.WIDE UR4, UR4, 0x4, URZ ;  /* 0x00000004040478a5 */ /* 0x000fe2000f8e02ff */
[-C--:B------:R-:W-:Y:S01]  /*46b0*/  LEA R34, P5, R35, R40.reuse, 0x1 ;  /* 0x0000002823227211 */ /* 0x080fe200078a08ff */
[----:B------:R-:W2:Y:S01]  /*46c0*/  LDS.128 R36, [R56] ;  /* 0x0000000038247984 */ /* 0x000ea20000000c00 */
[----:B------:R-:W-:Y:S01]  /*46d0*/  BAR.SYNC.DEFER_BLOCKING 0x0 ;  /* 0x0000000000007b1d */ /* 0x000fe20000010000 */
[----:B------:R-:W-:-:S02]  /*46e0*/  LEA R42, P3, R41, R40, 0x1 ;  /* 0x00000028292a7211 */ /* 0x000fc400078608ff */
[----:B------:R-:W-:Y:S02]  /*46f0*/  LEA R29, R47, R41, 0x1 ;  /* 0x000000292f1d7211 */ /* 0x000fe400078e08ff */
[----:B------:R-:W-:Y:S02]  /*4700*/  LEA.HI.X.SX32 R43, R41, R28, 0x1, P3 ;  /* 0x0000001c292b7211 */ /* 0x000fe400018f0eff */
[----:B------:R-:W-:Y:S02]  /*4710*/  LEA R44, P3, R29, R40, 0x1 ;  /* 0x000000281d2c7211 */ /* 0x000fe400078608ff */
[-C--:B------:R-:W-:Y:S02]  /*4720*/  LEA.HI.X.SX32 R35, R35, R28.reuse, 0x1, P5 ;  /* 0x0000001c23237211 */ /* 0x080fe400028f0eff */
[----:B------:R-:W-:Y:S02]  /*4730*/  LEA.HI.X.SX32 R45, R29, R28, 0x1, P3 ;  /* 0x0000001c1d2d7211 */ /* 0x000fe400018f0eff */
[----:B------:R-:W-:Y:S01]  /*4740*/  PRMT R46, R6, 0x7632, R46 ;  /* 0x00007632062e7816 */ /* 0x000fe2000000002e */
[----:B------:R-:W-:Y:S01]  /*4750*/  STSM.16.M88.4 [R3], R20 ;  /* 0x0000001403007844 */ /* 0x000fe20000000200 */
[----:B------:R-:W-:Y:S06]  /*4760*/  BAR.SYNC.DEFER_BLOCKING 0x0 ;  /* 0x0000000000007b1d */ /* 0x000fec0000010000 */
[----:B------:R-:W5:Y:S02]  /*4770*/  LDS.128 R20, [R56] ;  /* 0x0000000038147984 */ /* 0x000f640000000c00 */
[----:B------:R-:W-:Y:S06]  /*4780*/  BAR.SYNC.DEFER_BLOCKING 0x0 ;  /* 0x0000000000007b1d */ /* 0x000fec0000010000 */
[----:B------:R0:W-:Y:S02]  /*4790*/  STSM.16.M88.4 [R3], R52 ;  /* 0x0000003403007844 */ /* 0x0001e40000000200 */
[----:B------:R-:W-:Y:S01]  /*47a0*/  BAR.SYNC.DEFER_BLOCKING 0x0 ;  /* 0x0000000000007b1d */ /* 0x000fe20000010000 */
[----:B0-----:R-:W-:-:S04]  /*47b0*/  IMAD R3, R47, 0x2, R29 ;  /* 0x000000022f037824 */ /* 0x001fc800078e021d */
[----:B------:R-:W-:Y:S01]  /*47c0*/  IMAD R29, R47, 0x2, R3 ;  /* 0x000000022f1d7824 */ /* 0x000fe200078e0203 */
[----:B------:R0:W-:Y:S04]  /*47d0*/  STG.E.U16 desc[UR8][R30.64], R4 ;  /* 0x000000041e007986 */ /* 0x0001e8000c101508 */
[----:B------:R1:W-:Y:S04]  /*47e0*/  STG.E.U16 desc[UR8][R32.64], R5 ;  /* 0x0000000520007986 */ /* 0x0003e8000c101508 */
[----:B------:R2:W-:Y:S01]  /*47f0*/  STG.E.U16 desc[UR8][R34.64], R6 ;  /* 0x0000000622007986 */ /* 0x0005e2000c101508 */
[----:B0-----:R-:W-:-:S03]  /*4800*/  PRMT R31, R4, 0x7632, R31 ;  /* 0x00007632041f7816 */ /* 0x001fc6000000001f */
[----:B------:R0:W-:Y:S01]  /*4810*/  STG.E.U16 desc[UR8][R42.64], R7 ;  /* 0x000000072a007986 */ /* 0x0001e2000c101508 */
[-C--:B------:R-:W-:Y:S01]  /*4820*/  LEA R4, P3, R3, R40.reuse, 0x1 ;  /* 0x0000002803047211 */ /* 0x080fe200078608ff */
[----:B-1----:R-:W-:Y:S01]  /*4830*/  IMAD R33, R47, 0x2, R29 ;  /* 0x000000022f217824 */ /* 0x002fe200078e021d */
[----:B------:R-:W-:Y:S01]  /*4840*/  LEA R30, P4, R29, R40, 0x1 ;  /* 0x000000281d1e7211 */ /* 0x000fe200078808ff */
[----:B------:R1:W-:Y:S01]  /*4850*/  STG.E.U16 desc[UR8][R44.64], R31 ;  /* 0x0000001f2c007986 */ /* 0x0003e2000c101508 */
[----:B--2---:R-:W-:Y:S02]  /*4860*/  PRMT R35, R5, 0x7632, R35 ;  /* 0x0000763205237816 */ /* 0x004fe40000000023 */
[----:B------:R-:W-:Y:S01]  /*4870*/  LEA.HI.X.SX32 R5, R3, R28, 0x1, P3 ;  /* 0x0000001c03057211 */ /* 0x000fe200018f0eff */
[----:B------:R-:W-:Y:S01]  /*4880*/  IMAD R3, R47, 0x2, R33 ;  /* 0x000000022f037824 */ /* 0x000fe200078e0221 */
[C---:B------:R-:W-:Y:S02]  /*4890*/  LEA R32, P3, R33.reuse, R40, 0x1 ;  /* 0x0000002821207211 */ /* 0x040fe400078608ff */
[----:B0-----:R-:W-:Y:S01]  /*48a0*/  PRMT R42, R8, 0x7632, R42 ;  /* 0x00007632082a7816 */ /* 0x001fe2000000002a */
[----:B------:R0:W-:Y:S01]  /*48b0*/  STG.E.U16 desc[UR8][R4.64], R35 ;  /* 0x0000002304007986 */ /* 0x0001e2000c101508 */
[----:B------:R-:W-:-:S02]  /*48c0*/  LEA.HI.X.SX32 R33, R33, R28, 0x1, P3 ;  /* 0x0000001c21217211 */ /* 0x000fc400018f0eff */
[----:B-1----:R-:W-:Y:S02]  /*48d0*/  LEA.HI.X.SX32 R31, R29, R28, 0x1, P4 ;  /* 0x0000001c1d1f7211 */ /* 0x002fe400020f0eff */
[----:B------:R-:W-:Y:S02]  /*48e0*/  LEA R29, R47, R3, 0x1 ;  /* 0x000000032f1d7211 */ /* 0x000fe400078e08ff */
[-C--:B------:R-:W-:Y:S01]  /*48f0*/  LEA R6, P3, R3, R40.reuse, 0x1 ;  /* 0x0000002803067211 */ /* 0x080fe200078608ff */
[----:B------:R1:W-:Y:S01]  /*4900*/  STG.E.U16 desc[UR8][R30.64], R46 ;  /* 0x0000002e1e007986 */ /* 0x0003e2000c101508 */
[----:B------:R-:W-:Y:S01]  /*4910*/  LEA R34, P4, R29, R40, 0x1 ;  /* 0x000000281d227211 */ /* 0x000fe200078808ff */
[----:B------:R-:W-:Y:S01]  /*4920*/  IMAD R41, R47, 0x2, R29 ;  /* 0x000000022f297824 */ /* 0x000fe200078e021d */
[-C--:B------:R-:W-:Y:S01]  /*4930*/  LEA.HI.X.SX32 R7, R3, R28.reuse, 0x1, P3 ;  /* 0x0000001c03077211 */ /* 0x080fe200018f0eff */
[----:B------:R-:W-:Y:S01]  /*4940*/  STG.E.U16 desc[UR8][R32.64], R50 ;  /* 0x0000003220007986 */ /* 0x000fe2000c101508 */
[----:B0-----:R-:W-:Y:S01]  /*4950*/  LEA.HI.X.SX32 R35, R29, R28, 0x1, P4 ;  /* 0x0000001c1d237211 */ /* 0x001fe200020f0eff */
[----:B------:R-:W-:Y:S01]  /*4960*/  IMAD R3, R47, 0x2, R41 ;  /* 0x000000022f037824 */ /* 0x000fe200078e0229 */
[----:B------:R-:W-:Y:S01]  /*4970*/  LEA R4, P3, R41, R40, 0x1 ;  /* 0x0000002829047211 */ /* 0x000fe200078608ff */
[----:B------:R0:W-:Y:S01]  /*4980*/  STG.E.U16 desc[UR8][R6.64], R8 ;  /* 0x0000000806007986 */ /* 0x0001e2000c101508 */
[----:B------:R-:W-:Y:S01]  /*4990*/  PRMT R44, R9, 0x7632, R44 ;  /* 0x00007632092c7816 */ /* 0x000fe2000000002c */
[----:B------:R-:W-:Y:S01]  /*49a0*/  IMAD R29, R47, 0x2, R3 ;  /* 0x000000022f1d7824 */ /* 0x000fe200078e0203 */
[----:B------:R-:W-:Y:S01]  /*49b0*/  LEA.HI.X.SX32 R5, R41, R28, 0x1, P3 ;  /* 0x0000001c29057211 */ /* 0x000fe200018f0eff */
[----:B------:R2:W-:Y:S01]  /*49c0*/  STG.E.U16 desc[UR8][R34.64], R9 ;  /* 0x0000000922007986 */ /* 0x0005e2000c101508 */
[----:B-1----:R-:W-:Y:S01]  /*49d0*/  LEA R30, P3, R3, R40, 0x1 ;  /* 0x00000028031e7211 */ /* 0x002fe200078608ff */
[----:B------:R-:W-:Y:S01]  /*49e0*/  IMAD R41, R47, 0x2, R29 ;  /* 0x000000022f297824 */ /* 0x000fe200078e021d */
[----:B------:R-:W-:Y:S01]  /*49f0*/  PRMT R46, R10, 0x7632, R46 ;  /* 0x000076320a2e7816 */ /* 0x000fe2000000002e */
[----:B------:R1:W-:Y:S01]  /*4a00*/  STG.E.U16 desc[UR8][R4.64], R10 ;  /* 0x0000000a04007986 */ /* 0x0003e2000c101508 */
[----:B------:R-:W-:-:S02]  /*4a10*/  LEA.HI.X.SX32 R31, R3, R28, 0x1, P3 ;  /* 0x0000001c031f7211 */ /* 0x000fc400018f0eff */
[----:B------:R-:W-:Y:S02]  /*4a20*/  LEA R43, R47, R41, 0x1 ;  /* 0x000000292f2b7211 */ /* 0x000fe400078e08ff */
[-C--:B0-----:R-:W-:Y:S01]  /*4a30*/  LEA R6, P3, R29, R40.reuse, 0x1 ;  /* 0x000000281d067211 */ /* 0x081fe200078608ff */
[----:B------:R0:W-:Y:S01]  /*4a40*/  STG.E.U16 desc[UR8][R30.64], R11 ;  /* 0x0000000b1e007986 */ /* 0x0001e2000c101508 */
[----:B------:R-:W-:Y:S01]  /*4a50*/  LEA R8, P4, R43, R40, 0x1 ;  /* 0x000000282b087211 */ /* 0x000fe200078808ff */
[----:B------:R-:W-:Y:S01]  /*4a60*/  IMAD R33, R47, 0x2, R43 ;  /* 0x000000022f217824 */ /* 0x000fe200078e022b */
[-C--:B------:R-:W-:Y:S02]  /*4a70*/  LEA.HI.X.SX32 R7, R29, R28.reuse, 0x1, P3 ;  /* 0x0000001c1d077211 */ /* 0x080fe400018f0eff */
[----:B--2---:R-:W-:Y:S01]  /*4a80*/  LEA.HI.X.SX32 R9, R43, R28, 0x1, P4 ;  /* 0x0000001c2b097211 */ /* 0x004fe200020f0eff */
[----:B------:R-:W-:Y:S01]  /*4a90*/  IMAD R3, R47, 0x2, R33 ;  /* 0x000000022f037824 */ /* 0x000fe200078e0221 */
[----:B-1----:R-:W-:Y:S01]  /*4aa0*/  LEA R4, P3, R41, R40, 0x1 ;  /* 0x0000002829047211 */ /* 0x002fe200078608ff */
[----:B------:R1:W-:Y:S01]  /*4ab0*/  STG.E.U16 desc[UR8][R6.64], R42 ;  /* 0x0000002a06007986 */ /* 0x0003e2000c101508 */
[----:B------:R-:W-:Y:S01]  /*4ac0*/  PRMT R34, R11, 0x7632, R34 ;  /* 0x000076320b227816 */ /* 0x000fe20000000022 */
[----:B------:R-:W-:Y:S01]  /*4ad0*/  IMAD R29, R47, 0x2, R3 ;  /* 0x000000022f1d7824 */ /* 0x000fe200078e0203 */
[----:B------:R-:W-:-:S02]  /*4ae0*/  LEA.HI.X.SX32 R5, R41, R28, 0x1, P3 ;  /* 0x0000001c29057211 */ /* 0x000fc400018f0eff */
[----:B------:R-:W-:Y:S01]  /*4af0*/  LEA R32, P3, R33, R40, 0x1 ;  /* 0x0000002821207211 */ /* 0x000fe200078608ff */
[----:B------:R-:W-:Y:S02]  /*4b00*/  IMAD R35, R47, 0x2, R29 ;  /* 0x000000022f237824 */ /* 0x000fe400078e021d */
[----:B------:R2:W-:Y:S01]  /*4b10*/  STG.E.U16 desc[UR8][R4.64], R44 ;  /* 0x0000002c04007986 */ /* 0x0005e2000c101508 */
[----:B------:R-:W-:Y:S02]  /*4b20*/  LEA.HI.X.SX32 R33, R33, R28, 0x1, P3 ;  /* 0x0000001c21217211 */ /* 0x000fe400018f0eff */
[----:B------:R-:W-:Y:S01]  /*4b30*/  LEA R41, R47, R35, 0x1 ;  /* 0x000000232f297211 */ /* 0x000fe200078e08ff */
[----:B------:R2:W-:Y:S01]  /*4b40*/  STG.E.U16 desc[UR8][R8.64], R46 ;  /* 0x0000002e08007986 */ /* 0x0005e2000c101508 */
[-C--:B------:R-:W-:Y:S02]  /*4b50*/  LEA R10, P3, R3, R40.reuse, 0x1 ;  /* 0x00000028030a7211 */ /* 0x080fe400078608ff */
[----:B0-----:R-:W-:Y:S01]  /*4b60*/  LEA R30, P4, R35, R40, 0x1 ;  /* 0x00000028231e7211 */ /* 0x001fe200078808ff */
[----:B------:R-:W-:Y:S01]  /*4b70*/  IMAD R43, R47, 0x2, R41 ;  /* 0x000000022f2b7824 */ /* 0x000fe200078e0229 */
[----:B------:R-:W-:Y:S01]  /*4b80*/  LEA.HI.X.SX32 R11, R3, R28, 0x1, P3 ;  /* 0x0000001c030b7211 */ /* 0x000fe200018f0eff */
[----:B------:R-:W-:Y:S01]  /*4b90*/  STG.E.U16 desc[UR8][R32.64], R34 ;  /* 0x0000002220007986 */ /* 0x000fe2000c101508 */
[----:B-1----:R-:W-:Y:S01]  /*4ba0*/  LEA R6, P3, R29, R40, 0x1 ;  /* 0x000000281d067211 */ /* 0x002fe200078608ff */
[----:B------:R-:W-:Y:S01]  /*4bb0*/  IMAD R45, R47, 0x2, R43 ;  /* 0x000000022f2d7824 */ /* 0x000fe200078e022b */
[-C--:B------:R-:W-:Y:S01]  /*4bc0*/  LEA.HI.X.SX32 R31, R35, R28.reuse, 0x1, P4 ;  /* 0x0000001c231f7211 */ /* 0x080fe200020f0eff */
[----:B------:R0:W-:Y:S01]  /*4bd0*/  STG.E.U16 desc[UR8][R10.64], R12 ;  /* 0x0000000c0a007986 */ /* 0x0001e2000c101508 */
[----:B------:R-:W-:Y:S01]  /*4be0*/  LEA.HI.X.SX32 R7, R29, R28, 0x1, P3 ;  /* 0x0000001c1d077211 */ /* 0x000fe200018f0eff */
[----:B------:R-:W-:Y:S01]  /*4bf0*/  IMAD R51, R47, 0x2, R45 ;  /* 0x000000022f337824 */ /* 0x000fe200078e022d */
[----:B--2---:R-:W-:-:S03]  /*4c00*/  LEA R4, P3, R41, R40, 0x1 ;  /* 0x0000002829047211 */ /* 0x004fc600078608ff */
[----:B------:R-:W-:Y:S01]  /*4c10*/  IMAD R3, R47, 0x2, R51 ;  /* 0x000000022f037824 */ /* 0x000fe200078e0233 */
[----:B------:R-:W-:Y:S01]  /*4c20*/  LEA.HI.X.SX32 R5, R41, R28, 0x1, P3 ;  /* 0x0000001c29057211 */ /* 0x000fe200018f0eff */
[----:B------:R1:W-:Y:S01]  /*4c30*/  STG.E.U16 desc[UR8][R6.64], R13 ;  /* 0x0000000d06007986 */ /* 0x0003e2000c101508 */
[----:B------:R-:W-:Y:S02]  /*4c40*/  LEA R8, P3, R43, R40, 0x1 ;  /* 0x000000282b087211 */ /* 0x000fe400078608ff */
[----:B------:R-:W-:Y:S01]  /*4c50*/  LEA R29, R47, R3, 0x1 ;  /* 0x000000032f1d7211 */ /* 0x000fe200078e08ff */
[----:B------:R2:W-:Y:S01]  /*4c60*/  STG.E.U16 desc[UR8][R30.64], R14 ;  /* 0x0000000e1e007986 */ /* 0x0005e2000c101508 */
[----:B------:R-:W-:Y:S02]  /*4c70*/  LEA.HI.X.SX32 R9, R43, R28, 0x1, P3 ;  /* 0x0000001c2b097211 */ /* 0x000fe400018f0eff */
[----:B0-----:R-:W-:Y:S01]  /*4c80*/  PRMT R11, R12, 0x7632, R11 ;  /* 0x000076320c0b7816 */ /* 0x001fe2000000000b */
[----:B------:R-:W-:Y:S01]  /*4c90*/  IMAD R35, R47, 0x2, R29 ;  /* 0x000000022f237824 */ /* 0x000fe200078e021d */
[-C--:B------:R-:W-:Y:S01]  /*4ca0*/  LEA R10, P4, R51, R40.reuse, 0x1 ;  /* 0x00000028330a7211 */ /* 0x080fe200078808ff */
[----:B------:R-:W-:Y:S01]  /*4cb0*/  STG.E.U16 desc[UR8][R4.64], R15 ;  /* 0x0000000f04007986 */ /* 0x000fe2000c101508 */
[----:B------:R-:W-:Y:S01]  /*4cc0*/  PRMT R32, R14, 0x7632, R32 ;  /* 0x000076320e207816 */ /* 0x000fe20000000020 */
[----:B------:R-:W-:Y:S01]  /*4cd0*/  IMAD R53, R47, 0x2, R35 ;  /* 0x000000022f357824 */ /* 0x000fe200078e0223 */
[----:B-1----:R-:W-:Y:S01]  /*4ce0*/  LEA R6, P3, R45, R40, 0x1 ;  /* 0x000000282d067211 */ /* 0x002fe200078608ff */
[----:B------:R0:W-:Y:S01]  /*4cf0*/  STG.E.U16 desc[UR8][R8.64], R11 ;  /* 0x0000000b08007986 */ /* 0x0001e2000c101508 */
[----:B------:R-:W-:Y:S01]  /*4d00*/  PRMT R34, R15, 0x7632, R34 ;  /* 0x000076320f227816 */ /* 0x000fe20000000022 */
[----:B------:R-:W-:Y:S01]  /*4d10*/  IMAD R33, R47, 0x2, R53 ;  /* 0x000000022f217824 */ /* 0x000fe200078e0235 */
[----:B------:R-:W-:-:S02]  /*4d20*/  LEA.HI.X.SX32 R7, R45, R28, 0x1, P3 ;  /* 0x0000001c2d077211 */ /* 0x000fc400018f0eff */
[----:B------:R-:W-:Y:S01]  /*4d30*/  LEA R12, P3, R3, R40, 0x1 ;  /* 0x00000028030c7211 */ /* 0x000fe200078608ff */
[----:B------:R-:W-:Y:S01]  /*4d40*/  IMAD R55, R47, 0x2, R33 ;  /* 0x000000022f377824 */ /* 0x000fe200078e0221 */
[----:B--2---:R-:W-:Y:S02]  /*4d50*/  PRMT R31, R13, 0x7632, R31 ;  /* 0x000076320d1f7816 */ /* 0x004fe4000000001f */
[-C--:B------:R-:W-:Y:S02]  /*4d60*/  LEA.HI.X.SX32 R13, R3, R28.reuse, 0x1, P3 ;  /* 0x0000001c030d7211 */ /* 0x080fe400018f0eff */
[----:B------:R-:W-:Y:S01]  /*4d70*/  LEA R43, R47, R55, 0x1 ;  /* 0x000000372f2b7211 */ /* 0x000fe200078e08ff */
[----:B------:R1:W-:Y:S01]  /*4d80*/  STG.E.U16 desc[UR8][R6.64], R31 ;  /* 0x0000001f06007986 */ /* 0x0003e2000c101508 */
[----:B0-----:R-:W-:Y:S02]  /*4d90*/  LEA.HI.X.SX32 R11, R51, R28, 0x1, P4 ;  /* 0x0000001c330b7211 */ /* 0x001fe400020f0eff */
[-C--:B------:R-:W-:Y:S01]  /*4da0*/  LEA R4, P3, R29, R40.reuse, 0x1 ;  /* 0x000000281d047211 */ /* 0x080fe200078608ff */
[----:B------:R-:W-:Y:S01]  /*4db0*/  IMAD R57, R47, 0x2, R43 ;  /* 0x000000022f397824 */ /* 0x000fe200078e022b */
[----:B------:R-:W-:Y:S01]  /*4dc0*/  LEA R14, P4, R53, R40, 0x1 ;  /* 0x00000028350e7211 */ /* 0x000fe200078808ff */
[----:B------:R-:W-:Y:S01]  /*4dd0*/  STG.E.U16 desc[UR8][R10.64], R32 ;  /* 0x000000200a007986 */ /* 0x000fe2000c101508 */
[----:B------:R-:W-:Y:S01]  /*4de0*/  LEA.HI.X.SX32 R5, R29, R28, 0x1, P3 ;  /* 0x0000001c1d057211 */ /* 0x000fe200018f0eff */
[----:B------:R-:W-:Y:S01]  /*4df0*/  IMAD R45, R47, 0x2, R57 ;  /* 0x000000022f2d7824 */ /* 0x000fe200078e0239 */
[----:B------:R-:W-:Y:S01]  /*4e00*/  LEA R8, P3, R35, R40, 0x1 ;  /* 0x0000002823087211 */ /* 0x000fe200078608ff */
[----:B------:R0:W-:Y:S01]  /*4e10*/  STG.E.U16 desc[UR8][R12.64], R34 ;  /* 0x000000220c007986 */ /* 0x0001e2000c101508 */
[-C--:B------:R-:W-:Y:S01]  /*4e20*/  LEA.HI.X.SX32 R15, R53, R28.reuse, 0x1, P4 ;  /* 0x0000001c350f7211 */ /* 0x080fe200020f0eff */
[----:B------:R-:W-:Y:S01]  /*4e30*/  IMAD R51, R47, 0x2, R45 ;  /* 0x000000022f337824 */ /* 0x000fe200078e022d */
[----:B------:R-:W-:Y:S01]  /*4e40*/  LEA.HI.X.SX32 R9, R35, R28, 0x1, P3 ;  /* 0x0000001c23097211 */ /* 0x000fe200018f0eff */
[----:B---3--:R2:W-:Y:S01]  /*4e50*/  STG.E.U16 desc[UR8][R4.64], R16 ;  /* 0x0000001004007986 */ /* 0x0085e2000c101508 */
[----:B------:R-:W-:Y:S01]  /*4e60*/  LEA R30, P3, R33, R40, 0x1 ;  /* 0x00000028211e7211 */ /* 0x000fe200078608ff */
[----:B------:R-:W-:Y:S01]  /*4e70*/  IMAD R59, R47, 0x2, R51 ;  /* 0x000000022f3b7824 */ /* 0x000fe200078e0233 */
[----:B------:R-:W-:Y:S01]  /*4e80*/  PRMT R29, R18, 0x7632, R29 ;  /* 0x00007632121d7816 */ /* 0x000fe2000000001d */
[----:B------:R3:W-:Y:S01]  /*4e90*/  STG.E.U16 desc[UR8][R8.64], R17 ;  /* 0x0000001108007986 */ /* 0x0007e2000c101508 */
[----:B-1----:R-:W-:-:S02]  /*4ea0*/  LEA.HI.X.SX32 R31, R33, R28, 0x1, P3 ;  /* 0x0000001c211f7211 */ /* 0x002fc400018f0eff */
[----:B------:R-:W-:Y:S01]  /*4eb0*/  LEA R61, R47, R59, 0x1 ;  /* 0x0000003b2f3d7211 */ /* 0x000fe200078e08ff */
[----:B------:R-:W-:Y:S01]  /*4ec0*/  STG.E.U16 desc[UR8][R14.64], R18 ;  /* 0x000000120e007986 */ /* 0x000fe2000c101508 */
[-C--:B0-----:R-:W-:Y:S02]  /*4ed0*/  LEA R12, P3, R55, R40.reuse, 0x1 ;  /* 0x00000028370c7211 */ /* 0x081fe400078608ff */
[----:B------:R-:W-:Y:S01]  /*4ee0*/  LEA R10, P5, R51, R40, 0x1 ;  /* 0x00000028330a7211 */ /* 0x000fe200078a08ff */
[----:B------:R-:W-:Y:S01]  /*4ef0*/  IMAD R63, R47, 0x2, R61 ;  /* 0x000000022f3f7824 */ /* 0x000fe200078e023d */
[----:B------:R-:W-:Y:S01]  /*4f00*/  LEA.HI.X.SX32 R13, R55, R28, 0x1, P3 ;  /* 0x0000001c370d7211 */ /* 0x000fe200018f0eff */
[----:B------:R-:W-:Y:S01]  /*4f10*/  STG.E.U16 desc[UR8][R30.64], R19 ;  /* 0x000000131e007986 */ /* 0x000fe2000c101508 */
[----:B--2---:R-:W-:Y:S01]  /*4f20*/  PRMT R5, R16, 0x7632, R5 ;  /* 0x0000763210057816 */ /* 0x004fe20000000005 */
[----:B------:R-:W-:Y:S01]  /*4f30*/  IMAD R35, R47, 0x2, R63 ;  /* 0x000000022f237824 */ /* 0x000fe200078e023f */
[----:B------:R-:W-:-:S02]  /*4f40*/  LEA R4, P3, R43, R40, 0x1 ;  /* 0x000000282b047211 */ /* 0x000fc400078608ff */
[----:B---3--:R-:W-:Y:S01]  /*4f50*/  LEA R8, P4, R45, R40, 0x1 ;  /* 0x000000282d087211 */ /* 0x008fe200078808ff */
[----:B------:R-:W-:Y:S01]  /*4f60*/  IMAD R53, R47, 0x2, R35 ;  /* 0x000000022f357824 */ /* 0x000fe200078e0223 */
[----:B------:R0:W-:Y:S01]  /*4f70*/  STG.E.U16 desc[UR8][R12.64], R5 ;  /* 0x000000050c007986 */ /* 0x0001e2000c101508 */
[----:B------:R-:W-:Y:S02]  /*4f80*/  LEA.HI.X.SX32 R11, R51, R28, 0x1, P5 ;  /* 0x0000001c330b7211 */ /* 0x000fe400028f0eff */
[----:B------:R-:W-:Y:S01]  /*4f90*/  IMAD R65, R47, 0x2, R53 ;  /* 0x000000022f417824 */ /* 0x000fe200078e0235 */
[----:B------:R-:W-:Y:S02]  /*4fa0*/  LEA R16, P5, R63, R40, 0x1 ;  /* 0x000000283f107211 */ /* 0x000fe400078a08ff */
[----:B------:R-:W-:Y:S02]  /*4fb0*/  LEA.HI.X.SX32 R9, R45, R28, 0x1, P4 ;  /* 0x0000001c2d097211 */ /* 0x000fe400020f0eff */
[----:B------:R-:W-:-:S02]  /*4fc0*/  LEA R67, R47, R65, 0x1 ;  /* 0x000000412f437211 */ /* 0x000fc400078e08ff */
[----:B------:R-:W-:Y:S02]  /*4fd0*/  PRMT R3, R17, 0x7632, R3 ;  /* 0x0000763211037816 */ /* 0x000fe40000000003 */
[----:B0-----:R-:W-:Y:S01]  /*4fe0*/  LEA.HI.X.SX32 R5, R43, R28, 0x1, P3 ;  /* 0x0000001c2b057211 */ /* 0x001fe200018f0eff */
[----:B------:R-:W-:Y:S01]  /*4ff0*/  IMAD R69, R47, 0x2, R67 ;  /* 0x000000022f457824 */ /* 0x000fe200078e0243 */
[-C--:B------:R-:W-:Y:S02]  /*5000*/  LEA R6, P3, R57, R40.reuse, 0x1 ;  /* 0x0000002839067211 */ /* 0x080fe400078608ff */
[----:B------:R-:W-:Y:S01]  /*5010*/  LEA R14, P4, R61, R40, 0x1 ;  /* 0x000000283d0e7211 */ /* 0x000fe200078808ff */
[----:B------:R-:W-:Y:S01]  /*5020*/  IMAD R55, R47, 0x2, R69 ;  /* 0x000000022f377824 */ /* 0x000fe200078e0245 */
[----:B------:R-:W-:Y:S01]  /*5030*/  LEA.HI.X.SX32 R7, R57, R28, 0x1, P3 ;  /* 0x0000001c39077211 */ /* 0x000fe200018f0eff */
[----:B------:R-:W-:Y:S01]  /*5040*/  STG.E.U16 desc[UR8][R4.64], R3 ;  /* 0x0000000304007986 */ /* 0x000fe2000c101508 */
[----:B------:R-:W-:Y:S01]  /*5050*/  LEA R12, P3, R59, R40, 0x1 ;  /* 0x000000283b0c7211 */ /* 0x000fe200078608ff */
[----:B------:R-:W-:Y:S01]  /*5060*/  IMAD R71, R47, 0x2, R55 ;  /* 0x000000022f477824 */ /* 0x000fe200078e0237 */
[----:B------:R-:W-:Y:S01]  /*5070*/  PRMT R41, R19, 0x7632, R41 ;  /* 0x0000763213297816 */ /* 0x000fe20000000029 */
[----:B------:R-:W-:Y:S01]  /*5080*/  STG.E.U16 desc[UR8][R6.64], R29 ;  /* 0x0000001d06007986 */ /* 0x000fe2000c101508 */
[----:B------:R-:W-:Y:S01]  /*5090*/  LEA.HI.X.SX32 R13, R59, R28, 0x1, P3 ;  /* 0x0000001c3b0d7211 */ /* 0x000fe200018f0eff */
[----:B------:R-:W-:Y:S01]  /*50a0*/  IMAD R73, R47, 0x2, R71 ;  /* 0x000000022f497824 */ /* 0x000fe200078e0247 */
[----:B------:R-:W-:Y:S01]  /*50b0*/  LEA R18, P3, R35, R40, 0x1 ;  /* 0x0000002823127211 */ /* 0x000fe200078608ff */
[----:B------:R0:W-:Y:S01]  /*50c0*/  STG.E.U16 desc[UR8][R8.64], R41 ;  /* 0x0000002908007986 */ /* 0x0001e2000c101508 */
[----:B------:R-:W-:-:S02]  /*50d0*/  LEA.HI.X.SX32 R17, R63, R28, 0x1, P5 ;  /* 0x0000001c3f117211 */ /* 0x000fc400028f0eff */
[----:B------:R-:W-:Y:S01]  /*50e0*/  LEA R75, R47, R73, 0x1 ;  /* 0x000000492f4b7211 */ /* 0x000fe200078e08ff */
[----:B----4-:R-:W-:Y:S01]  /*50f0*/  STG.E.U16 desc[UR8][R10.64], R24 ;  /* 0x000000180a007986 */ /* 0x010fe2000c101508 */
[----:B------:R-:W-:Y:S02]  /*5100*/  LEA R32, P5, R65, R40, 0x1 ;  /* 0x0000002841207211 */ /* 0x000fe400078a08ff */
[----:B------:R-:W-:Y:S01]  /*5110*/  LEA.HI.X.SX32 R19, R35, R28, 0x1, P3 ;  /* 0x0000001c23137211 */ /* 0x000fe200018f0eff */
[----:B------:R-:W-:Y:S01]  /*5120*/  IMAD R57, R47, 0x2, R75 ;  /* 0x000000022f397824 */ /* 0x000fe200078e024b */
[----:B------:R-:W-:Y:S01]  /*5130*/  LEA R42, P3, R67, R40, 0x1 ;  /* 0x00000028432a7211 */ /* 0x000fe200078608ff */
[----:B------:R-:W-:Y:S01]  /*5140*/  STG.E.U16 desc[UR8][R12.64], R25 ;  /* 0x000000190c007986 */ /* 0x000fe2000c101508 */
[----:B------:R-:W-:Y:S01]  /*5150*/  LEA.HI.X.SX32 R15, R61, R28, 0x1, P4 ;  /* 0x0000001c3d0f7211 */ /* 0x000fe200020f0eff */
[----:B------:R-:W-:Y:S01]  /*5160*/  IMAD R77, R47, 0x2, R57 ;  /* 0x000000022f4d7824 */ /* 0x000fe200078e0239 */
[----:B------:R-:W-:-:S02]  /*5170*/  LEA R30, P4, R53, R40, 0x1 ;  /* 0x00000028351e7211 */ /* 0x000fc400078808ff */
[----:B------:R-:W-:Y:S01]  /*5180*/  LEA.HI.X.SX32 R33, R65, R28, 0x1, P5 ;  /* 0x0000001c41217211 */ /* 0x000fe200028f0eff */
[----:B------:R-:W-:Y:S01]  /*5190*/  IMAD R59, R47, 0x2, R77 ;  /* 0x000000022f3b7824 */ /* 0x000fe200078e024d */
[----:B------:R-:W-:Y:S01]  /*51a0*/  LEA R34, P5, R55, R40, 0x1 ;  /* 0x0000002837227211 */ /* 0x000fe200078a08ff */
[----:B------:R1:W-:Y:S01]  /*51b0*/  STG.E.U16 desc[UR8][R14.64], R26 ;  /* 0x0000001a0e007986 */ /* 0x0003e2000c101508 */
[----:B------:R-:W-:Y:S01]  /*51c0*/  LEA.HI.X.SX32 R43, R67, R28, 0x1, P3 ;  /* 0x0000001c432b7211 */ /* 0x000fe200018f0eff */
[----:B------:R-:W-:Y:S01]  /*51d0*/  IMAD R79, R47, 0x2, R59 ;  /* 0x000000022f4f7824 */ /* 0x000fe200078e023b */
[----:B------:R-:W-:Y:S01]  /*51e0*/  LEA R50, P3, R71, R40, 0x1 ;  /* 0x0000002847327211 */ /* 0x000fe200078608ff */
[----:B------:R-:W-:Y:S01]  /*51f0*/  STG.E.U16 desc[UR8][R16.64], R27 ;  /* 0x0000001b10007986 */ /* 0x000fe2000c101508 */
[----:B------:R-:W-:Y:S02]  /*5200*/  LEA.HI.X.SX32 R31, R53, R28, 0x1, P4 ;  /* 0x0000001c351f7211 */ /* 0x000fe400020f0eff */
[----:B------:R-:W-:-:S02]  /*5210*/  LEA R81, R47, R79, 0x1 ;  /* 0x0000004f2f517211 */ /* 0x000fc400078e08ff */
[----:B------:R-:W-:Y:S02]  /*5220*/  LEA R44, P4, R69, R40, 0x1 ;  /* 0x00000028452c7211 */ /* 0x000fe400078808ff */
[----:B------:R-:W-:Y:S01]  /*5230*/  LEA.HI.X.SX32 R35, R55, R28, 0x1, P5 ;  /* 0x0000001c37237211 */ /* 0x000fe200028f0eff */
[----:B------:R-:W-:Y:S01]  /*5240*/  IMAD R83, R47, 0x2, R81 ;  /* 0x000000022f537824 */ /* 0x000fe200078e0251 */
[----:B------:R-:W-:Y:S02]  /*5250*/  LEA R54, P5, R75, R40, 0x1 ;  /* 0x000000284b367211 */ /* 0x000fe400078a08ff */
[----:B------:R-:W-:Y:S01]  /*5260*/  LEA.HI.X.SX32 R51, R71, R28, 0x1, P3 ;  /* 0x0000001c47337211 */ /* 0x000fe200018f0eff */
[----:B------:R-:W-:Y:S01]  /*5270*/  IMAD R85, R47, 0x2, R83 ;  /* 0x000000022f557824 */ /* 0x000fe200078e0253 */
[----:B------:R-:W-:Y:S02]  /*5280*/  LEA R60, P3, R57, R40, 0x1 ;  /* 0x00000028393c7211 */ /* 0x000fe400078608ff */
[----:B------:R-:W-:Y:S01]  /*5290*/  LEA.HI.X.SX32 R45, R69, R28, 0x1, P4 ;  /* 0x0000001c452d7211 */ /* 0x000fe200020f0eff */
[----:B------:R-:W-:Y:S01]  /*52a0*/  IMAD R87, R47, 0x2, R85 ;  /* 0x000000022f577824 */ /* 0x000fe200078e0255 */
[----:B------:R-:W-:-:S02]  /*52b0*/  LEA R52, P4, R73, R40, 0x1 ;  /* 0x0000002849347211 */ /* 0x000fc400078808ff */
[----:B------:R-:W-:Y:S01]  /*52c0*/  LEA.HI.X.SX32 R55, R75, R28, 0x1, P5 ;  /* 0x0000001c4b377211 */ /* 0x000fe200028f0eff */
[----:B------:R-:W-:Y:S01]  /*52d0*/  IMAD R89, R47, 0x2, R87 ;  /* 0x000000022f597824 */ /* 0x000fe200078e0257 */
[----:B------:R-:W-:Y:S02]  /*52e0*/  LEA R64, P5, R59, R40, 0x1 ;  /* 0x000000283b407211 */ /* 0x000fe400078a08ff */
[-C--:B------:R-:W-:Y:S02]  /*52f0*/  LEA.HI.X.SX32 R61, R57, R28.reuse, 0x1, P3 ;  /* 0x0000001c393d7211 */ /* 0x080fe400018f0eff */
[----:B------:R-:W-:Y:S02]  /*5300*/  LEA R91, R47, R89, 0x1 ;  /* 0x000000592f5b7211 */ /* 0x000fe400078e08ff */
[----:B------:R-:W-:Y:S02]  /*5310*/  LEA.HI.X.SX32 R53, R73, R28, 0x1, P4 ;  /* 0x0000001c49357211 */ /* 0x000fe400020f0eff */
[----:B------:R-:W-:Y:S01]  /*5320*/  LEA R62, P4, R77, R40, 0x1 ;  /* 0x000000284d3e7211 */ /* 0x000fe200078808ff */
[----:B------:R-:W-:Y:S01]  /*5330*/  IMAD R57, R47, 0x2, R91 ;  /* 0x000000022f397824 */ /* 0x000fe200078e025b */
[----:B------:R-:W-:-:S02]  /*5340*/  LEA.HI.X.SX32 R65, R59, R28, 0x1, P5 ;  /* 0x0000001c3b417211 */ /* 0x000fc400028f0eff */
[----:B------:R-:W-:Y:S01]  /*5350*/  LEA.HI.X.SX32 R63, R77, R28, 0x1, P4 ;  /* 0x0000001c4d3f7211 */ /* 0x000fe200020f0eff */
[----:B------:R-:W-:Y:S01]  /*5360*/  IMAD R59, R47, 0x2, R57 ;  /* 0x000000022f3b7824 */ /* 0x000fe200078e0239 */
[-C--:B------:R-:W-:Y:S02]  /*5370*/  LEA R68, P4, R81, R40.reuse, 0x1 ;  /* 0x0000002851447211 */ /* 0x080fe400078808ff */
[-C--:B------:R-:W-:Y:S01]  /*5380*/  LEA R70, P5, R83, R40.reuse, 0x1 ;  /* 0x0000002853467211 */ /* 0x080fe200078a08ff */
[----:B------:R-:W-:Y:S01]  /*5390*/  IMAD R77, R47, 0x2, R59 ;  /* 0x000000022f4d7824 */ /* 0x000fe200078e023b */
[----:B------:R-:W-:Y:S02]  /*53a0*/  LEA R66, P3, R79, R40, 0x1 ;  /* 0x000000284f427211 */ /* 0x000fe400078608ff */
[-C--:B------:R-:W-:Y:S01]  /*53b0*/  LEA.HI.X.SX32 R69, R81, R28.reuse, 0x1, P4 ;  /* 0x0000001c51457211 */ /* 0x080fe200020f0eff */
[----:B------:R-:W-:Y:S01]  /*53c0*/  IMAD R81, R47, 0x2, R77 ;  /* 0x000000022f517824 */ /* 0x000fe200078e024d */
[----:B------:R-:W-:-:S02]  /*53d0*/  LEA.HI.X.SX32 R71, R83, R28, 0x1, P5 ;  /* 0x0000001c53477211 */ /* 0x000fc400028f0eff */
[----:B------:R-:W-:Y:S02]  /*53e0*/  LEA R78, P5, R89, R40, 0x1 ;  /* 0x00000028594e7211 */ /* 0x000fe400078a08ff */
[----:B------:R-:W-:Y:S02]  /*53f0*/  LEA.HI.X.SX32 R67, R79, R28, 0x1, P3 ;  /* 0x0000001c4f437211 */ /* 0x000fe400018f0eff */
[----:B------:R-:W-:Y:S02]  /*5400*/  LEA R74, P4, R87, R40, 0x1 ;  /* 0x00000028574a7211 */ /* 0x000fe400078808ff */
[----:B------:R-:W-:Y:S02]  /*5410*/  LEA.HI.X.SX32 R79, R89, R28, 0x1, P5 ;  /* 0x0000001c594f7211 */ /* 0x000fe400028f0eff */
[----:B------:R-:W-:Y:S02]  /*5420*/  LEA R89, R47, R81, 0x1 ;  /* 0x000000512f597211 */ /* 0x000fe400078e08ff */
[----:B------:R-:W-:-:S02]  /*5430*/  LEA R72, P3, R85, R40, 0x1 ;  /* 0x0000002855487211 */ /* 0x000fc400078608ff */
[----:B------:R-:W-:Y:S01]  /*5440*/  LEA.HI.X.SX32 R75, R87, R28, 0x1, P4 ;  /* 0x0000001c574b7211 */ /* 0x000fe200020f0eff */
[----:B------:R-:W-:Y:S01]  /*5450*/  IMAD R95, R47, 0x2, R89 ;  /* 0x000000022f5f7824 */ /* 0x000fe200078e0259 */
[----:B------:R-:W-:Y:S02]  /*5460*/  LEA R84, P4, R57, R40, 0x1 ;  /* 0x0000002839547211 */ /* 0x000fe400078808ff */
[----:B------:R-:W-:Y:S02]  /*5470*/  LEA.HI.X.SX32 R73, R85, R28, 0x1, P3 ;  /* 0x0000001c55497211 */ /* 0x000fe400018f0eff */
[-C--:B------:R-:W-:Y:S02]  /*5480*/  LEA R82, P3, R91, R40.reuse, 0x1 ;  /* 0x000000285b527211 */ /* 0x080fe400078608ff */
[----:B------:R-:W-:Y:S02]  /*5490*/  LEA R86, P5, R59, R40, 0x1 ;  /* 0x000000283b567211 */ /* 0x000fe400078a08ff */
[-C--:B------:R-:W-:Y:S01]  /*54a0*/  LEA.HI.X.SX32 R85, R57, R28.reuse, 0x1, P4 ;  /* 0x0000001c39557211 */ /* 0x080fe200020f0eff */
[----:B------:R-:W-:Y:S01]  /*54b0*/  IMAD R57, R47, 0x2, R95 ;  /* 0x000000022f397824 */ /* 0x000fe200078e025f */
[----:B------:R-:W-:-:S02]  /*54c0*/  LEA.HI.X.SX32 R83, R91, R28, 0x1, P3 ;  /* 0x0000001c5b537211 */ /* 0x000fc400018f0eff */
[----:B------:R-:W-:Y:S01]  /*54d0*/  LEA.HI.X.SX32 R87, R59, R28, 0x1, P5 ;  /* 0x0000001c3b577211 */ /* 0x000fe200028f0eff */
[----:B------:R-:W-:Y:S01]  /*54e0*/  IMAD R59, R47, 0x2, R57 ;  /* 0x000000022f3b7824 */ /* 0x000fe200078e0239 */
[-C--:B------:R-:W-:Y:S02]  /*54f0*/  LEA R92, P3, R77, R40.reuse, 0x1 ;  /* 0x000000284d5c7211 */ /* 0x080fe400078608ff */
[-C--:B------:R-:W-:Y:S02]  /*5500*/  LEA R90, P4, R81, R40.reuse, 0x1 ;  /* 0x00000028515a7211 */ /* 0x080fe400078808ff */
[----:B------:R-:W-:Y:S02]  /*5510*/  LEA R88, P5, R89, R40, 0x1 ;  /* 0x0000002859587211 */ /* 0x000fe400078a08ff */
[-C--:B------:R-:W-:Y:S02]  /*5520*/  LEA.HI.X.SX32 R93, R77, R28.reuse, 0x1, P3 ;  /* 0x0000001c4d5d7211 */ /* 0x080fe400018f0eff */
[----:B------:R-:W-:-:S02]  /*5530*/  LEA.HI.X.SX32 R91, R81, R28, 0x1, P4 ;  /* 0x0000001c515b7211 */ /* 0x000fc400020f0eff */
[----:B------:R-:W-:Y:S02]  /*5540*/  LEA.HI.X.SX32 R89, R89, R28, 0x1, P5 ;  /* 0x0000001c59597211 */ /* 0x000fe400028f0eff */
[-C--:B------:R-:W-:Y:S02]  /*5550*/  LEA R96, P3, R95, R40.reuse, 0x1 ;  /* 0x000000285f607211 */ /* 0x080fe400078608ff */
[-C--:B------:R-:W-:Y:S02]  /*5560*/  LEA R98, P4, R57, R40.reuse, 0x1 ;  /* 0x0000002839627211 */ /* 0x080fe400078808ff */
[----:B------:R-:W-:Y:S02]  /*5570*/  LEA R94, P5, R59, R40, 0x1 ;  /* 0x000000283b5e7211 */ /* 0x000fe400078a08ff */
[----:B------:R-:W-:Y:S02]  /*5580*/  LEA.HI.X.SX32 R97, R95, R28, 0x1, P3 ;  /* 0x0000001c5f617211 */ /* 0x000fe400018f0eff */
[----:B------:R-:W-:-:S02]  /*5590*/  LEA R47, R47, R59, 0x1 ;  /* 0x0000003b2f2f7211 */ /* 0x000fc400078e08ff */
[-C--:B------:R-:W-:Y:S02]  /*55a0*/  LEA.HI.X.SX32 R99, R57, R28.reuse, 0x1, P4 ;  /* 0x0000001c39637211 */ /* 0x080fe400020f0eff */
[----:B------:R-:W-:Y:S02]  /*55b0*/  LEA.HI.X.SX32 R95, R59, R28, 0x1, P5 ;  /* 0x0000001c3b5f7211 */ /* 0x000fe400028f0eff */
[----:B------:R-:W2:Y:S01]  /*55c0*/  LDS.128 R56, [R56] ;  /* 0x0000000038387984 */ /* 0x000ea20000000c00 */
[----:B0-----:R-:W-:Y:S02]  /*55d0*/  PRMT R9, R24, 0x7632, R9 ;  /* 0x0000763218097816 */ /* 0x001fe40000000009 */
[----:B-1----:R-:W-:Y:S02]  /*55e0*/  PRMT R15, R25, 0x7632, R15 ;  /* 0x00007632190f7816 */ /* 0x002fe4000000000f */
[----:B------:R-:W-:Y:S01]  /*55f0*/  PRMT R5, R26, 0x7632, R5 ;  /* 0x000076321a057816 */ /* 0x000fe20000000005 */
[----:B------:R-:W-:Y:S01]  /*5600*/  STG.E.U16 desc[UR8][R18.64], R9 ;  /* 0x0000000912007986 */ /* 0x000fe2000c101508 */
[----:B------:R-:W-:-:S02]  /*5610*/  PRMT R7, R27, 0x7632, R7 ;  /* 0x000076321b077816 */ /* 0x000fc40000000007 */
[----:B------:R-:W-:Y:S01]  /*5620*/  PRMT R3, R36, 0x7632, R3 ;  /* 0x0000763224037816 */ /* 0x000fe20000000003 */
[----:B------:R0:W-:Y:S01]  /*5630*/  STG.E.U16 desc[UR8][R30.64], R15 ;  /* 0x0000000f1e007986 */ /* 0x0001e2000c101508 */
[----:B------:R-:W-:Y:S02]  /*5640*/  PRMT R4, R37, 0x7632, R4 ;  /* 0x0000763225047816 */ /* 0x000fe40000000004 */
[----:B------:R-:W-:Y:S01]  /*5650*/  PRMT R6, R39, 0x7632, R6 ;  /* 0x0000763227067816 */ /* 0x000fe20000000006 */
[----:B------:R1:W-:Y:S01]  /*5660*/  STG.E.U16 desc[UR8][R32.64], R5 ;  /* 0x0000000520007986 */ /* 0x0003e2000c101508 */
[----:B-----5:R-:W-:Y:S02]  /*5670*/  PRMT R41, R22, 0x7632, R41 ;  /* 0x0000763216297816 */ /* 0x020fe40000000029 */
[C---:B------:R-:W-:Y:S01]  /*5680*/  LEA R46, P6, R47.reuse, R40, 0x1 ;  /* 0x000000282f2e7211 */ /* 0x040fe200078c08ff */
[----:B------:R3:W-:Y:S03]  /*5690*/  STG.E.U16 desc[UR8][R42.64], R7 ;  /* 0x000000072a007986 */ /* 0x0007e6000c101508 */
[----:B------:R-:W-:Y:S01]  /*56a0*/  LEA.HI.X.SX32 R47, R47, R28, 0x1, P6 ;  /* 0x0000001c2f2f7211 */ /* 0x000fe200030f0eff */
[----:B------:R-:W-:Y:S01]  /*56b0*/  STG.E.U16 desc[UR8][R44.64], R36 ;  /* 0x000000242c007986 */ /* 0x000fe2000c101508 */
[----:B0-----:R-:W-:-:S03]  /*56c0*/  PRMT R31, R38, 0x7632, R31 ;  /* 0x00007632261f7816 */ /* 0x001fc6000000001f */
[----:B------:R0:W-:Y:S01]  /*56d0*/  STG.E.U16 desc[UR8][R34.64], R37 ;  /* 0x0000002522007986 */ /* 0x0001e2000c101508 */
[----:B-1----:R-:W-:-:S03]  /*56e0*/  PRMT R5, R21, 0x7632, R5 ;  /* 0x0000763215057816 */ /* 0x002fc60000000005 */
[----:B------:R-:W-:Y:S01]  /*56f0*/  STG.E.U16 desc[UR8][R50.64], R38 ;  /* 0x0000002632007986 */ /* 0x000fe2000c101508 */
[----:B---3--:R-:W-:-:S03]  /*5700*/  PRMT R42, R23, 0x7632, R42 ;  /* 0x00007632172a7816 */ /* 0x008fc6000000002a */
[----:B------:R-:W-:Y:S04]  /*5710*/  STG.E.U16 desc[UR8][R52.64], R39 ;  /* 0x0000002734007986 */ /* 0x000fe8000c101508 */
[----:B------:R1:W-:Y:S01]  /*5720*/  STG.E.U16 desc[UR8][R54.64], R3 ;  /* 0x0000000336007986 */ /* 0x0003e2000c101508 */
[----:B0-----:R-:W-:Y:S02]  /*5730*/  PRMT R37, R20, 0x7632, R37 ;  /* 0x0000763214257816 */ /* 0x001fe40000000025 */
[----:B--2---:R-:W-:Y:S01]  /*5740*/  PRMT R8, R57, 0x7632, R8 ;  /* 0x0000763239087816 */ /* 0x004fe20000000008 */
[----:B------:R0:W-:Y:S01]  /*5750*/  STG.E.U16 desc[UR8][R60.64], R4 ;  /* 0x000000043c007986 */ /* 0x0001e2000c101508 */
[----:B------:R-:W-:-:S03]  /*5760*/  PRMT R9, R58, 0x7632, R9 ;  /* 0x000076323a097816 */ /* 0x000fc60000000009 */
[----:B------:R-:W-:Y:S04]  /*5770*/  STG.E.U16 desc[UR8][R62.64], R31 ;  /* 0x0000001f3e007986 */ /* 0x000fe8000c101508 */
[----:B------:R2:W-:Y:S01]  /*5780*/  STG.E.U16 desc[UR8][R64.64], R6 ;  /* 0x0000000640007986 */ /* 0x0005e2000c101508 */
[----:B-1----:R-:W-:-:S03]  /*5790*/  FSEL R3, R48, -INF , P2 ;  /* 0xff80000030037808 */ /* 0x002fc60001000000 */
[----:B------:R-:W-:Y:S01]  /*57a0*/  STG.E.U16 desc[UR8][R66.64], R20 ;  /* 0x0000001442007986 */ /* 0x000fe2000c101508 */
[----:B0-----:R-:W-:Y:S01]  /*57b0*/  PRMT R4, R56, 0x7632, R4 ;  /* 0x0000763238047816 */ /* 0x001fe20000000004 */
[----:B------:R-:W-:Y:S02]  /*57c0*/  FFMA R81, R3, 0.69314718246459960938, R76 ;  /* 0x3f31721803517823 */ /* 0x000fe4000000004c */
[----:B------:R-:W-:Y:S04]  /*57d0*/  STG.E.U16 desc[UR8][R68.64], R21 ;  /* 0x0000001544007986 */ /* 0x000fe8000c101508 */
[----:B------:R-:W-:Y:S01]  /*57e0*/  STG.E.U16 desc[UR8][R70.64], R22 ;  /* 0x0000001646007986 */ /* 0x000fe2000c101508 */
[----:B--2---:R-:W0:Y:S03]  /*57f0*/  LDC.64 R6, c[0x0][0x3a0] ;  /* 0x0000e800ff067b82 */ /* 0x004e260000000a00 */
[----:B------:R1:W-:Y:S04]  /*5800*/  STG.E.U16 desc[UR8][R72.64], R23 ;  /* 0x0000001748007986 */ /* 0x0003e8000c101508 */
[----:B------:R-:W-:Y:S04]  /*5810*/  STG.E.U16 desc[UR8][R74.64], R37 ;  /* 0x000000254a007986 */ /* 0x000fe8000c101508 */
[----:B------:R2:W-:Y:S04]  /*5820*/  STG.E.U16 desc[UR8][R78.64], R5 ;  /* 0x000000054e007986 */ /* 0x0005e8000c101508 */
[----:B------:R-:W-:Y:S01]  /*5830*/  STG.E.U16 desc[UR8][R82.64], R41 ;  /* 0x0000002952007986 */ /* 0x000fe2000c101508 */
[----:B-1----:R-:W-:-:S03]  /*5840*/  PRMT R23, R59, 0x7632, R23 ;  /* 0x000076323b177816 */ /* 0x002fc60000000017 */
[----:B------:R-:W-:Y:S04]  /*5850*/  STG.E.U16 desc[UR8][R84.64], R42 ;  /* 0x0000002a54007986 */ /* 0x000fe8000c101508 */
[----:B------:R-:W-:Y:S01]  /*5860*/  STG.E.U16 desc[UR8][R86.64], R56 ;  /* 0x0000003856007986 */ /* 0x000fe2000c101508 */
[C---:B--2---:R-:W-:Y:S02]  /*5870*/  IMAD.SHL.U32 R5, R122.reuse, 0x4, RZ ;  /* 0x000000047a057824 */ /* 0x044fe400078e00ff */
[----:B------:R-:W-:Y:S01]  /*5880*/  IMAD.HI R122, R122, 0x4, RZ ;  /* 0x000000047a7a7827 */ /* 0x000fe200078e02ff */
[----:B------:R-:W-:Y:S04]  /*5890*/  STG.E.U16 desc[UR8][R92.64], R57 ;  /* 0x000000395c007986 */ /* 0x000fe8000c101508 */
[----:B------:R-:W-:Y:S04]  /*58a0*/  STG.E.U16 desc[UR8][R90.64], R58 ;  /* 0x0000003a5a007986 */ /* 0x000fe8000c101508 */
[----:B------:R-:W-:Y:S04]  /*58b0*/  STG.E.U16 desc[UR8][R88.64], R59 ;  /* 0x0000003b58007986 */ /* 0x000fe8000c101508 */
[----:B------:R0:W-:Y:S04]  /*58c0*/  STG.E.U16 desc[UR8][R96.64], R4 ;  /* 0x0000000460007986 */ /* 0x0001e8000c101508 */
[----:B------:R1:W-:Y:S04]  /*58d0*/  STG.E.U16 desc[UR8][R98.64], R8 ;  /* 0x0000000862007986 */ /* 0x0003e8000c101508 */
[----:B------:R1:W-:Y:S04]  /*58e0*/  STG.E.U16 desc[UR8][R94.64], R9 ;  /* 0x000000095e007986 */ /* 0x0003e8000c101508 */
[----:B------:R1:W-:Y:S01]  /*58f0*/  STG.E.U16 desc[UR8][R46.64], R23 ;  /* 0x000000172e007986 */ /* 0x0003e2000c101508 */
[----:B------:R-:W-:Y:S01]  /*5900*/  BAR.SYNC.DEFER_BLOCKING 0x0 ;  /* 0x0000000000007b1d */ /* 0x000fe20000010000 */
[----:B0-----:R-:W-:-:S04]  /*5910*/  IADD3 R4, P1, P2, R5, UR6, R6 ;  /* 0x0000000605047c10 */ /* 0x001fc8000fa3e006 */
[----:B------:R-:W-:Y:S01]  /*5920*/  IADD3.X R5, PT, PT, R122, UR5, R7, P1, P2 ;  /* 0x000000057a057c10 */ /* 0x000fe20008fe4407 */
[----:B------:R1:W-:Y:S02]  /*5930*/  STS.64 [R0+UR7], R80 ;  /* 0x0000005000007988 */ /* 0x0003e40008000a07 */
[----:B------:R-:W-:Y:S06]  /*5940*/  BAR.SYNC.DEFER_BLOCKING 0x0 ;  /* 0x0000000000007b1d */ /* 0x000fec0000010000 */
[----:B------:R-:W-:Y:S05]  /*5950*/  @P0 EXIT ;  /* 0x000000000000094d */ /* 0x000fea0003800000 */
[----:B------:R-:W0:Y:S04]  /*5960*/  LDS R3, [R2] ;  /* 0x0000000002037984 */ /* 0x000e280000000800 */
[----:B0-----:R-:W-:Y:S01]  /*5970*/  STG.E desc[UR8][R4.64], R3 ;  /* 0x0000000304007986 */ /* 0x001fe2000c101908 */
[----:B------:R-:W-:Y:S05]  /*5980*/  EXIT ;  /* 0x000000000000794d */ /* 0x000fea0003800000 */
.L_x_2:
[----:B------:R-:W-:-:S00]  /*5990*/  BRA `(.L_x_2) ;  /* 0xfffffffc00fc7947 */ /* 0x000fc0000383ffff */
[----:B------:R-:W-:-:S00]  /*59a0*/  NOP ;  /* 0x0000000000007918 */ /* 0x000fc00000000000 */
        /* <DEDUP_REMOVED lines=13> */
.L_x_3:


//--------------------- .nv.global.init           --------------------------
	.section	.nv.global.init,"aw",@progbits
.nv.global.init:
	.type		_$_str,@object
	.size		_$_str,(.L_0 - _$_str)
_$_str:
        /*0000*/ 	.byte	0x5f, 0x5f, 0x43, 0x55, 0x44, 0x41, 0x5f, 0x46, 0x54, 0x5a, 0x00
.L_0:


//--------------------- .nv.shared.attn_fwd       --------------------------
	.section	.nv.shared.attn_fwd,"aw",@nobits
	.sectionflags	@""
	.align	16
	.zero		1024


//--------------------- .nv.shared.reserved.0     --------------------------
	.section	.nv.shared.reserved.0,"aw",@nobits
	.weak		__nv_reservedSMEM_offset_0_alias
	.size		__nv_reservedSMEM_offset_0_alias, 0, 64
	.other		__nv_reservedSMEM_offset_0_alias,@"STO_CUDA_RESERVED_SHARED STV_DEFAULT"
__nv_reservedSMEM_offset_0_alias:
	.zero		0
	.zero		64


//--------------------- .nv.constant0.attn_fwd    --------------------------
	.section	.nv.constant0.attn_fwd,"a",@progbits
	.sectionflags	@""
	.align	4
.nv.constant0.attn_fwd:
	.zero		1032


//--------------------- SYMBOLS --------------------------

	.type		.nv.reservedSmem.offset0,@object
	.size		.nv.reservedSmem.offset0,0x4
	.type		.nv.reservedSmem.cap,@object
	.size		.nv.reservedSmem.cap,0x4
